//
// Generated by NVIDIA NVVM Compiler
//
// Compiler Build ID: CL-36424714
// Cuda compilation tools, release 13.0, V13.0.88
// Based on NVVM 20.0.0
//

.version 9.0
.target sm_100
.address_size 64

	// .globl	_Z10InitMatrixPPfjji
.global .align 4 .b8 precalc_xorwow_matrix[102400];
.global .align 4 .b8 precalc_xorwow_offset_matrix[102400];
.global .align 4 .b8 mrg32k3aM1[2304];
.global .align 4 .b8 mrg32k3aM2[2304];
.global .align 4 .b8 mrg32k3aM1SubSeq[2016];
.global .align 4 .b8 mrg32k3aM2SubSeq[2016];
.global .align 4 .b8 mrg32k3aM1Seq[2304];
.global .align 4 .b8 mrg32k3aM2Seq[2304];
.const .align 8 .b8 __cr_lgamma_table[72];

.visible .entry _Z10InitMatrixPPfjji(
	.param .u64 .ptr .align 1 _Z10InitMatrixPPfjji_param_0,
	.param .u32 _Z10InitMatrixPPfjji_param_1,
	.param .u32 _Z10InitMatrixPPfjji_param_2,
	.param .u32 _Z10InitMatrixPPfjji_param_3
)
{
	.local .align 8 .b8 	__local_depot0[48];
	.reg .b64 	%SP;
	.reg .b64 	%SPL;
	.reg .pred 	%p<66>;
	.reg .b32 	%r<1183>;
	.reg .b64 	%rd<31>;

	mov.u64 	%SPL, __local_depot0;
	ld.param.u64 	%rd10, [_Z10InitMatrixPPfjji_param_0];
	ld.param.u32 	%r532, [_Z10InitMatrixPPfjji_param_1];
	ld.param.u32 	%r533, [_Z10InitMatrixPPfjji_param_2];
	ld.param.u32 	%r534, [_Z10InitMatrixPPfjji_param_3];
	add.u64 	%rd1, %SPL, 0;
	mov.u32 	%r535, %ntid.y;
	mov.u32 	%r536, %ctaid.y;
	mov.u32 	%r537, %tid.y;
	mad.lo.s32 	%r538, %r535, %r536, %r537;
	mov.u32 	%r539, %ntid.x;
	mov.u32 	%r540, %ctaid.x;
	mov.u32 	%r541, %tid.x;
	mad.lo.s32 	%r1, %r539, %r540, %r541;
	mad.lo.s32 	%r542, %r533, %r538, %r1;
	mul.lo.s32 	%r543, %r542, %r534;
	cvt.u64.u32 	%rd2, %r538;
	xor.b32  	%r544, %r543, -1429050551;
	mul.lo.s32 	%r545, %r544, 1099087573;
	add.s32 	%r546, %r545, -638133224;
	add.s32 	%r547, %r545, 123456789;
	st.local.v2.u32 	[%rd1], {%r546, %r547};
	xor.b32  	%r548, %r545, 362436069;
	mov.b32 	%r549, -123459836;
	st.local.v2.u32 	[%rd1+8], {%r548, %r549};
	add.s32 	%r550, %r545, 5783321;
	mov.b32 	%r551, -589760388;
	st.local.v2.u32 	[%rd1+16], {%r551, %r550};
	setp.eq.s32 	%p1, %r538, 0;
	@%p1 bra 	$L__BB0_115;
	mov.b32 	%r906, 0;
	mov.u64 	%rd30, %rd2;
$L__BB0_2:
	mov.u64 	%rd3, %rd30;
	and.b64  	%rd4, %rd3, 3;
	setp.eq.s64 	%p2, %rd4, 0;
	@%p2 bra 	$L__BB0_114;
	mul.wide.u32 	%rd12, %r906, 3200;
	mov.u64 	%rd13, precalc_xorwow_matrix;
	add.s64 	%rd5, %rd13, %rd12;
	mov.b32 	%r919, 0;
	mov.u32 	%r920, %r919;
	mov.u32 	%r921, %r919;
	mov.u32 	%r922, %r919;
	mov.u32 	%r923, %r919;
	mov.u32 	%r912, %r919;
$L__BB0_4:
	mul.wide.u32 	%rd14, %r912, 4;
	add.s64 	%rd15, %rd1, %rd14;
	ld.local.u32 	%r9, [%rd15+4];
	shl.b32 	%r10, %r912, 5;
	mov.b32 	%r918, 0;
$L__BB0_5:
	.pragma "nounroll";
	shr.u32 	%r555, %r9, %r918;
	and.b32  	%r556, %r555, 1;
	setp.eq.b32 	%p3, %r556, 1;
	not.pred 	%p4, %p3;
	add.s32 	%r557, %r10, %r918;
	mul.lo.s32 	%r558, %r557, 5;
	mul.wide.u32 	%rd16, %r558, 4;
	add.s64 	%rd6, %rd5, %rd16;
	@%p4 bra 	$L__BB0_7;
	ld.global.u32 	%r559, [%rd6];
	xor.b32  	%r923, %r923, %r559;
	ld.global.u32 	%r560, [%rd6+4];
	xor.b32  	%r922, %r922, %r560;
	ld.global.u32 	%r561, [%rd6+8];
	xor.b32  	%r921, %r921, %r561;
	ld.global.u32 	%r562, [%rd6+12];
	xor.b32  	%r920, %r920, %r562;
	ld.global.u32 	%r563, [%rd6+16];
	xor.b32  	%r919, %r919, %r563;
$L__BB0_7:
	and.b32  	%r565, %r555, 2;
	setp.eq.s32 	%p5, %r565, 0;
	@%p5 bra 	$L__BB0_9;
	ld.global.u32 	%r566, [%rd6+20];
	xor.b32  	%r923, %r923, %r566;
	ld.global.u32 	%r567, [%rd6+24];
	xor.b32  	%r922, %r922, %r567;
	ld.global.u32 	%r568, [%rd6+28];
	xor.b32  	%r921, %r921, %r568;
	ld.global.u32 	%r569, [%rd6+32];
	xor.b32  	%r920, %r920, %r569;
	ld.global.u32 	%r570, [%rd6+36];
	xor.b32  	%r919, %r919, %r570;
$L__BB0_9:
	and.b32  	%r572, %r555, 4;
	setp.eq.s32 	%p6, %r572, 0;
	@%p6 bra 	$L__BB0_11;
	ld.global.u32 	%r573, [%rd6+40];
	xor.b32  	%r923, %r923, %r573;
	ld.global.u32 	%r574, [%rd6+44];
	xor.b32  	%r922, %r922, %r574;
	ld.global.u32 	%r575, [%rd6+48];
	xor.b32  	%r921, %r921, %r575;
	ld.global.u32 	%r576, [%rd6+52];
	xor.b32  	%r920, %r920, %r576;
	ld.global.u32 	%r577, [%rd6+56];
	xor.b32  	%r919, %r919, %r577;
$L__BB0_11:
	and.b32  	%r579, %r555, 8;
	setp.eq.s32 	%p7, %r579, 0;
	@%p7 bra 	$L__BB0_13;
	ld.global.u32 	%r580, [%rd6+60];
	xor.b32  	%r923, %r923, %r580;
	ld.global.u32 	%r581, [%rd6+64];
	xor.b32  	%r922, %r922, %r581;
	ld.global.u32 	%r582, [%rd6+68];
	xor.b32  	%r921, %r921, %r582;
	ld.global.u32 	%r583, [%rd6+72];
	xor.b32  	%r920, %r920, %r583;
	ld.global.u32 	%r584, [%rd6+76];
	xor.b32  	%r919, %r919, %r584;
$L__BB0_13:
	and.b32  	%r586, %r555, 16;
	setp.eq.s32 	%p8, %r586, 0;
	@%p8 bra 	$L__BB0_15;
	ld.global.u32 	%r587, [%rd6+80];
	xor.b32  	%r923, %r923, %r587;
	ld.global.u32 	%r588, [%rd6+84];
	xor.b32  	%r922, %r922, %r588;
	ld.global.u32 	%r589, [%rd6+88];
	xor.b32  	%r921, %r921, %r589;
	ld.global.u32 	%r590, [%rd6+92];
	xor.b32  	%r920, %r920, %r590;
	ld.global.u32 	%r591, [%rd6+96];
	xor.b32  	%r919, %r919, %r591;
$L__BB0_15:
	and.b32  	%r593, %r555, 32;
	setp.eq.s32 	%p9, %r593, 0;
	@%p9 bra 	$L__BB0_17;
	ld.global.u32 	%r594, [%rd6+100];
	xor.b32  	%r923, %r923, %r594;
	ld.global.u32 	%r595, [%rd6+104];
	xor.b32  	%r922, %r922, %r595;
	ld.global.u32 	%r596, [%rd6+108];
	xor.b32  	%r921, %r921, %r596;
	ld.global.u32 	%r597, [%rd6+112];
	xor.b32  	%r920, %r920, %r597;
	ld.global.u32 	%r598, [%rd6+116];
	xor.b32  	%r919, %r919, %r598;
$L__BB0_17:
	and.b32  	%r600, %r555, 64;
	setp.eq.s32 	%p10, %r600, 0;
	@%p10 bra 	$L__BB0_19;
	ld.global.u32 	%r601, [%rd6+120];
	xor.b32  	%r923, %r923, %r601;
	ld.global.u32 	%r602, [%rd6+124];
	xor.b32  	%r922, %r922, %r602;
	ld.global.u32 	%r603, [%rd6+128];
	xor.b32  	%r921, %r921, %r603;
	ld.global.u32 	%r604, [%rd6+132];
	xor.b32  	%r920, %r920, %r604;
	ld.global.u32 	%r605, [%rd6+136];
	xor.b32  	%r919, %r919, %r605;
$L__BB0_19:
	and.b32  	%r607, %r555, 128;
	setp.eq.s32 	%p11, %r607, 0;
	@%p11 bra 	$L__BB0_21;
	ld.global.u32 	%r608, [%rd6+140];
	xor.b32  	%r923, %r923, %r608;
	ld.global.u32 	%r609, [%rd6+144];
	xor.b32  	%r922, %r922, %r609;
	ld.global.u32 	%r610, [%rd6+148];
	xor.b32  	%r921, %r921, %r610;
	ld.global.u32 	%r611, [%rd6+152];
	xor.b32  	%r920, %r920, %r611;
	ld.global.u32 	%r612, [%rd6+156];
	xor.b32  	%r919, %r919, %r612;
$L__BB0_21:
	and.b32  	%r614, %r555, 256;
	setp.eq.s32 	%p12, %r614, 0;
	@%p12 bra 	$L__BB0_23;
	ld.global.u32 	%r615, [%rd6+160];
	xor.b32  	%r923, %r923, %r615;
	ld.global.u32 	%r616, [%rd6+164];
	xor.b32  	%r922, %r922, %r616;
	ld.global.u32 	%r617, [%rd6+168];
	xor.b32  	%r921, %r921, %r617;
	ld.global.u32 	%r618, [%rd6+172];
	xor.b32  	%r920, %r920, %r618;
	ld.global.u32 	%r619, [%rd6+176];
	xor.b32  	%r919, %r919, %r619;
$L__BB0_23:
	and.b32  	%r621, %r555, 512;
	setp.eq.s32 	%p13, %r621, 0;
	@%p13 bra 	$L__BB0_25;
	ld.global.u32 	%r622, [%rd6+180];
	xor.b32  	%r923, %r923, %r622;
	ld.global.u32 	%r623, [%rd6+184];
	xor.b32  	%r922, %r922, %r623;
	ld.global.u32 	%r624, [%rd6+188];
	xor.b32  	%r921, %r921, %r624;
	ld.global.u32 	%r625, [%rd6+192];
	xor.b32  	%r920, %r920, %r625;
	ld.global.u32 	%r626, [%rd6+196];
	xor.b32  	%r919, %r919, %r626;
$L__BB0_25:
	and.b32  	%r628, %r555, 1024;
	setp.eq.s32 	%p14, %r628, 0;
	@%p14 bra 	$L__BB0_27;
	ld.global.u32 	%r629, [%rd6+200];
	xor.b32  	%r923, %r923, %r629;
	ld.global.u32 	%r630, [%rd6+204];
	xor.b32  	%r922, %r922, %r630;
	ld.global.u32 	%r631, [%rd6+208];
	xor.b32  	%r921, %r921, %r631;
	ld.global.u32 	%r632, [%rd6+212];
	xor.b32  	%r920, %r920, %r632;
	ld.global.u32 	%r633, [%rd6+216];
	xor.b32  	%r919, %r919, %r633;
$L__BB0_27:
	and.b32  	%r635, %r555, 2048;
	setp.eq.s32 	%p15, %r635, 0;
	@%p15 bra 	$L__BB0_29;
	ld.global.u32 	%r636, [%rd6+220];
	xor.b32  	%r923, %r923, %r636;
	ld.global.u32 	%r637, [%rd6+224];
	xor.b32  	%r922, %r922, %r637;
	ld.global.u32 	%r638, [%rd6+228];
	xor.b32  	%r921, %r921, %r638;
	ld.global.u32 	%r639, [%rd6+232];
	xor.b32  	%r920, %r920, %r639;
	ld.global.u32 	%r640, [%rd6+236];
	xor.b32  	%r919, %r919, %r640;
$L__BB0_29:
	and.b32  	%r642, %r555, 4096;
	setp.eq.s32 	%p16, %r642, 0;
	@%p16 bra 	$L__BB0_31;
	ld.global.u32 	%r643, [%rd6+240];
	xor.b32  	%r923, %r923, %r643;
	ld.global.u32 	%r644, [%rd6+244];
	xor.b32  	%r922, %r922, %r644;
	ld.global.u32 	%r645, [%rd6+248];
	xor.b32  	%r921, %r921, %r645;
	ld.global.u32 	%r646, [%rd6+252];
	xor.b32  	%r920, %r920, %r646;
	ld.global.u32 	%r647, [%rd6+256];
	xor.b32  	%r919, %r919, %r647;
$L__BB0_31:
	and.b32  	%r649, %r555, 8192;
	setp.eq.s32 	%p17, %r649, 0;
	@%p17 bra 	$L__BB0_33;
	ld.global.u32 	%r650, [%rd6+260];
	xor.b32  	%r923, %r923, %r650;
	ld.global.u32 	%r651, [%rd6+264];
	xor.b32  	%r922, %r922, %r651;
	ld.global.u32 	%r652, [%rd6+268];
	xor.b32  	%r921, %r921, %r652;
	ld.global.u32 	%r653, [%rd6+272];
	xor.b32  	%r920, %r920, %r653;
	ld.global.u32 	%r654, [%rd6+276];
	xor.b32  	%r919, %r919, %r654;
$L__BB0_33:
	and.b32  	%r656, %r555, 16384;
	setp.eq.s32 	%p18, %r656, 0;
	@%p18 bra 	$L__BB0_35;
	ld.global.u32 	%r657, [%rd6+280];
	xor.b32  	%r923, %r923, %r657;
	ld.global.u32 	%r658, [%rd6+284];
	xor.b32  	%r922, %r922, %r658;
	ld.global.u32 	%r659, [%rd6+288];
	xor.b32  	%r921, %r921, %r659;
	ld.global.u32 	%r660, [%rd6+292];
	xor.b32  	%r920, %r920, %r660;
	ld.global.u32 	%r661, [%rd6+296];
	xor.b32  	%r919, %r919, %r661;
$L__BB0_35:
	and.b32  	%r663, %r555, 32768;
	setp.eq.s32 	%p19, %r663, 0;
	@%p19 bra 	$L__BB0_37;
	ld.global.u32 	%r664, [%rd6+300];
	xor.b32  	%r923, %r923, %r664;
	ld.global.u32 	%r665, [%rd6+304];
	xor.b32  	%r922, %r922, %r665;
	ld.global.u32 	%r666, [%rd6+308];
	xor.b32  	%r921, %r921, %r666;
	ld.global.u32 	%r667, [%rd6+312];
	xor.b32  	%r920, %r920, %r667;
	ld.global.u32 	%r668, [%rd6+316];
	xor.b32  	%r919, %r919, %r668;
$L__BB0_37:
	add.s32 	%r918, %r918, 16;
	setp.ne.s32 	%p20, %r918, 32;
	@%p20 bra 	$L__BB0_5;
	mad.lo.s32 	%r669, %r912, -31, %r10;
	add.s32 	%r912, %r669, 1;
	setp.ne.s32 	%p21, %r912, 5;
	@%p21 bra 	$L__BB0_4;
	st.local.u32 	[%rd1+4], %r923;
	st.local.v2.u32 	[%rd1+8], {%r922, %r921};
	st.local.v2.u32 	[%rd1+16], {%r920, %r919};
	setp.eq.s64 	%p22, %rd4, 1;
	@%p22 bra 	$L__BB0_114;
	mov.b32 	%r1011, 0;
	mov.u32 	%r1012, %r1011;
	mov.u32 	%r1013, %r1011;
	mov.u32 	%r1014, %r1011;
	mov.u32 	%r1015, %r1011;
	mov.u32 	%r1004, %r1011;
$L__BB0_41:
	mul.wide.u32 	%rd17, %r1004, 4;
	add.s64 	%rd18, %rd1, %rd17;
	ld.local.u32 	%r185, [%rd18+4];
	shl.b32 	%r186, %r1004, 5;
	mov.b32 	%r1010, 0;
$L__BB0_42:
	.pragma "nounroll";
	shr.u32 	%r672, %r185, %r1010;
	and.b32  	%r673, %r672, 1;
	setp.eq.b32 	%p23, %r673, 1;
	not.pred 	%p24, %p23;
	add.s32 	%r674, %r186, %r1010;
	mul.lo.s32 	%r675, %r674, 5;
	mul.wide.u32 	%rd19, %r675, 4;
	add.s64 	%rd7, %rd5, %rd19;
	@%p24 bra 	$L__BB0_44;
	ld.global.u32 	%r676, [%rd7];
	xor.b32  	%r1015, %r1015, %r676;
	ld.global.u32 	%r677, [%rd7+4];
	xor.b32  	%r1014, %r1014, %r677;
	ld.global.u32 	%r678, [%rd7+8];
	xor.b32  	%r1013, %r1013, %r678;
	ld.global.u32 	%r679, [%rd7+12];
	xor.b32  	%r1012, %r1012, %r679;
	ld.global.u32 	%r680, [%rd7+16];
	xor.b32  	%r1011, %r1011, %r680;
$L__BB0_44:
	and.b32  	%r682, %r672, 2;
	setp.eq.s32 	%p25, %r682, 0;
	@%p25 bra 	$L__BB0_46;
	ld.global.u32 	%r683, [%rd7+20];
	xor.b32  	%r1015, %r1015, %r683;
	ld.global.u32 	%r684, [%rd7+24];
	xor.b32  	%r1014, %r1014, %r684;
	ld.global.u32 	%r685, [%rd7+28];
	xor.b32  	%r1013, %r1013, %r685;
	ld.global.u32 	%r686, [%rd7+32];
	xor.b32  	%r1012, %r1012, %r686;
	ld.global.u32 	%r687, [%rd7+36];
	xor.b32  	%r1011, %r1011, %r687;
$L__BB0_46:
	and.b32  	%r689, %r672, 4;
	setp.eq.s32 	%p26, %r689, 0;
	@%p26 bra 	$L__BB0_48;
	ld.global.u32 	%r690, [%rd7+40];
	xor.b32  	%r1015, %r1015, %r690;
	ld.global.u32 	%r691, [%rd7+44];
	xor.b32  	%r1014, %r1014, %r691;
	ld.global.u32 	%r692, [%rd7+48];
	xor.b32  	%r1013, %r1013, %r692;
	ld.global.u32 	%r693, [%rd7+52];
	xor.b32  	%r1012, %r1012, %r693;
	ld.global.u32 	%r694, [%rd7+56];
	xor.b32  	%r1011, %r1011, %r694;
$L__BB0_48:
	and.b32  	%r696, %r672, 8;
	setp.eq.s32 	%p27, %r696, 0;
	@%p27 bra 	$L__BB0_50;
	ld.global.u32 	%r697, [%rd7+60];
	xor.b32  	%r1015, %r1015, %r697;
	ld.global.u32 	%r698, [%rd7+64];
	xor.b32  	%r1014, %r1014, %r698;
	ld.global.u32 	%r699, [%rd7+68];
	xor.b32  	%r1013, %r1013, %r699;
	ld.global.u32 	%r700, [%rd7+72];
	xor.b32  	%r1012, %r1012, %r700;
	ld.global.u32 	%r701, [%rd7+76];
	xor.b32  	%r1011, %r1011, %r701;
$L__BB0_50:
	and.b32  	%r703, %r672, 16;
	setp.eq.s32 	%p28, %r703, 0;
	@%p28 bra 	$L__BB0_52;
	ld.global.u32 	%r704, [%rd7+80];
	xor.b32  	%r1015, %r1015, %r704;
	ld.global.u32 	%r705, [%rd7+84];
	xor.b32  	%r1014, %r1014, %r705;
	ld.global.u32 	%r706, [%rd7+88];
	xor.b32  	%r1013, %r1013, %r706;
	ld.global.u32 	%r707, [%rd7+92];
	xor.b32  	%r1012, %r1012, %r707;
	ld.global.u32 	%r708, [%rd7+96];
	xor.b32  	%r1011, %r1011, %r708;
$L__BB0_52:
	and.b32  	%r710, %r672, 32;
	setp.eq.s32 	%p29, %r710, 0;
	@%p29 bra 	$L__BB0_54;
	ld.global.u32 	%r711, [%rd7+100];
	xor.b32  	%r1015, %r1015, %r711;
	ld.global.u32 	%r712, [%rd7+104];
	xor.b32  	%r1014, %r1014, %r712;
	ld.global.u32 	%r713, [%rd7+108];
	xor.b32  	%r1013, %r1013, %r713;
	ld.global.u32 	%r714, [%rd7+112];
	xor.b32  	%r1012, %r1012, %r714;
	ld.global.u32 	%r715, [%rd7+116];
	xor.b32  	%r1011, %r1011, %r715;
$L__BB0_54:
	and.b32  	%r717, %r672, 64;
	setp.eq.s32 	%p30, %r717, 0;
	@%p30 bra 	$L__BB0_56;
	ld.global.u32 	%r718, [%rd7+120];
	xor.b32  	%r1015, %r1015, %r718;
	ld.global.u32 	%r719, [%rd7+124];
	xor.b32  	%r1014, %r1014, %r719;
	ld.global.u32 	%r720, [%rd7+128];
	xor.b32  	%r1013, %r1013, %r720;
	ld.global.u32 	%r721, [%rd7+132];
	xor.b32  	%r1012, %r1012, %r721;
	ld.global.u32 	%r722, [%rd7+136];
	xor.b32  	%r1011, %r1011, %r722;
$L__BB0_56:
	and.b32  	%r724, %r672, 128;
	setp.eq.s32 	%p31, %r724, 0;
	@%p31 bra 	$L__BB0_58;
	ld.global.u32 	%r725, [%rd7+140];
	xor.b32  	%r1015, %r1015, %r725;
	ld.global.u32 	%r726, [%rd7+144];
	xor.b32  	%r1014, %r1014, %r726;
	ld.global.u32 	%r727, [%rd7+148];
	xor.b32  	%r1013, %r1013, %r727;
	ld.global.u32 	%r728, [%rd7+152];
	xor.b32  	%r1012, %r1012, %r728;
	ld.global.u32 	%r729, [%rd7+156];
	xor.b32  	%r1011, %r1011, %r729;
$L__BB0_58:
	and.b32  	%r731, %r672, 256;
	setp.eq.s32 	%p32, %r731, 0;
	@%p32 bra 	$L__BB0_60;
	ld.global.u32 	%r732, [%rd7+160];
	xor.b32  	%r1015, %r1015, %r732;
	ld.global.u32 	%r733, [%rd7+164];
	xor.b32  	%r1014, %r1014, %r733;
	ld.global.u32 	%r734, [%rd7+168];
	xor.b32  	%r1013, %r1013, %r734;
	ld.global.u32 	%r735, [%rd7+172];
	xor.b32  	%r1012, %r1012, %r735;
	ld.global.u32 	%r736, [%rd7+176];
	xor.b32  	%r1011, %r1011, %r736;
$L__BB0_60:
	and.b32  	%r738, %r672, 512;
	setp.eq.s32 	%p33, %r738, 0;
	@%p33 bra 	$L__BB0_62;
	ld.global.u32 	%r739, [%rd7+180];
	xor.b32  	%r1015, %r1015, %r739;
	ld.global.u32 	%r740, [%rd7+184];
	xor.b32  	%r1014, %r1014, %r740;
	ld.global.u32 	%r741, [%rd7+188];
	xor.b32  	%r1013, %r1013, %r741;
	ld.global.u32 	%r742, [%rd7+192];
	xor.b32  	%r1012, %r1012, %r742;
	ld.global.u32 	%r743, [%rd7+196];
	xor.b32  	%r1011, %r1011, %r743;
$L__BB0_62:
	and.b32  	%r745, %r672, 1024;
	setp.eq.s32 	%p34, %r745, 0;
	@%p34 bra 	$L__BB0_64;
	ld.global.u32 	%r746, [%rd7+200];
	xor.b32  	%r1015, %r1015, %r746;
	ld.global.u32 	%r747, [%rd7+204];
	xor.b32  	%r1014, %r1014, %r747;
	ld.global.u32 	%r748, [%rd7+208];
	xor.b32  	%r1013, %r1013, %r748;
	ld.global.u32 	%r749, [%rd7+212];
	xor.b32  	%r1012, %r1012, %r749;
	ld.global.u32 	%r750, [%rd7+216];
	xor.b32  	%r1011, %r1011, %r750;
$L__BB0_64:
	and.b32  	%r752, %r672, 2048;
	setp.eq.s32 	%p35, %r752, 0;
	@%p35 bra 	$L__BB0_66;
	ld.global.u32 	%r753, [%rd7+220];
	xor.b32  	%r1015, %r1015, %r753;
	ld.global.u32 	%r754, [%rd7+224];
	xor.b32  	%r1014, %r1014, %r754;
	ld.global.u32 	%r755, [%rd7+228];
	xor.b32  	%r1013, %r1013, %r755;
	ld.global.u32 	%r756, [%rd7+232];
	xor.b32  	%r1012, %r1012, %r756;
	ld.global.u32 	%r757, [%rd7+236];
	xor.b32  	%r1011, %r1011, %r757;
$L__BB0_66:
	and.b32  	%r759, %r672, 4096;
	setp.eq.s32 	%p36, %r759, 0;
	@%p36 bra 	$L__BB0_68;
	ld.global.u32 	%r760, [%rd7+240];
	xor.b32  	%r1015, %r1015, %r760;
	ld.global.u32 	%r761, [%rd7+244];
	xor.b32  	%r1014, %r1014, %r761;
	ld.global.u32 	%r762, [%rd7+248];
	xor.b32  	%r1013, %r1013, %r762;
	ld.global.u32 	%r763, [%rd7+252];
	xor.b32  	%r1012, %r1012, %r763;
	ld.global.u32 	%r764, [%rd7+256];
	xor.b32  	%r1011, %r1011, %r764;
$L__BB0_68:
	and.b32  	%r766, %r672, 8192;
	setp.eq.s32 	%p37, %r766, 0;
	@%p37 bra 	$L__BB0_70;
	ld.global.u32 	%r767, [%rd7+260];
	xor.b32  	%r1015, %r1015, %r767;
	ld.global.u32 	%r768, [%rd7+264];
	xor.b32  	%r1014, %r1014, %r768;
	ld.global.u32 	%r769, [%rd7+268];
	xor.b32  	%r1013, %r1013, %r769;
	ld.global.u32 	%r770, [%rd7+272];
	xor.b32  	%r1012, %r1012, %r770;
	ld.global.u32 	%r771, [%rd7+276];
	xor.b32  	%r1011, %r1011, %r771;
$L__BB0_70:
	and.b32  	%r773, %r672, 16384;
	setp.eq.s32 	%p38, %r773, 0;
	@%p38 bra 	$L__BB0_72;
	ld.global.u32 	%r774, [%rd7+280];
	xor.b32  	%r1015, %r1015, %r774;
	ld.global.u32 	%r775, [%rd7+284];
	xor.b32  	%r1014, %r1014, %r775;
	ld.global.u32 	%r776, [%rd7+288];
	xor.b32  	%r1013, %r1013, %r776;
	ld.global.u32 	%r777, [%rd7+292];
	xor.b32  	%r1012, %r1012, %r777;
	ld.global.u32 	%r778, [%rd7+296];
	xor.b32  	%r1011, %r1011, %r778;
$L__BB0_72:
	and.b32  	%r780, %r672, 32768;
	setp.eq.s32 	%p39, %r780, 0;
	@%p39 bra 	$L__BB0_74;
	ld.global.u32 	%r781, [%rd7+300];
	xor.b32  	%r1015, %r1015, %r781;
	ld.global.u32 	%r782, [%rd7+304];
	xor.b32  	%r1014, %r1014, %r782;
	ld.global.u32 	%r783, [%rd7+308];
	xor.b32  	%r1013, %r1013, %r783;
	ld.global.u32 	%r784, [%rd7+312];
	xor.b32  	%r1012, %r1012, %r784;
	ld.global.u32 	%r785, [%rd7+316];
	xor.b32  	%r1011, %r1011, %r785;
$L__BB0_74:
	add.s32 	%r1010, %r1010, 16;
	setp.ne.s32 	%p40, %r1010, 32;
	@%p40 bra 	$L__BB0_42;
	mad.lo.s32 	%r786, %r1004, -31, %r186;
	add.s32 	%r1004, %r786, 1;
	setp.ne.s32 	%p41, %r1004, 5;
	@%p41 bra 	$L__BB0_41;
	st.local.u32 	[%rd1+4], %r1015;
	st.local.v2.u32 	[%rd1+8], {%r1014, %r1013};
	st.local.v2.u32 	[%rd1+16], {%r1012, %r1011};
	setp.ne.s64 	%p42, %rd4, 3;
	@%p42 bra 	$L__BB0_114;
	mov.b32 	%r1103, 0;
	mov.u32 	%r1104, %r1103;
	mov.u32 	%r1105, %r1103;
	mov.u32 	%r1106, %r1103;
	mov.u32 	%r1107, %r1103;
	mov.u32 	%r1096, %r1103;
$L__BB0_78:
	mul.wide.u32 	%rd20, %r1096, 4;
	add.s64 	%rd21, %rd1, %rd20;
	ld.local.u32 	%r361, [%rd21+4];
	shl.b32 	%r362, %r1096, 5;
	mov.b32 	%r1102, 0;
$L__BB0_79:
	.pragma "nounroll";
	shr.u32 	%r789, %r361, %r1102;
	and.b32  	%r790, %r789, 1;
	setp.eq.b32 	%p43, %r790, 1;
	not.pred 	%p44, %p43;
	add.s32 	%r791, %r362, %r1102;
	mul.lo.s32 	%r792, %r791, 5;
	mul.wide.u32 	%rd22, %r792, 4;
	add.s64 	%rd8, %rd5, %rd22;
	@%p44 bra 	$L__BB0_81;
	ld.global.u32 	%r793, [%rd8];
	xor.b32  	%r1107, %r1107, %r793;
	ld.global.u32 	%r794, [%rd8+4];
	xor.b32  	%r1106, %r1106, %r794;
	ld.global.u32 	%r795, [%rd8+8];
	xor.b32  	%r1105, %r1105, %r795;
	ld.global.u32 	%r796, [%rd8+12];
	xor.b32  	%r1104, %r1104, %r796;
	ld.global.u32 	%r797, [%rd8+16];
	xor.b32  	%r1103, %r1103, %r797;
$L__BB0_81:
	and.b32  	%r799, %r789, 2;
	setp.eq.s32 	%p45, %r799, 0;
	@%p45 bra 	$L__BB0_83;
	ld.global.u32 	%r800, [%rd8+20];
	xor.b32  	%r1107, %r1107, %r800;
	ld.global.u32 	%r801, [%rd8+24];
	xor.b32  	%r1106, %r1106, %r801;
	ld.global.u32 	%r802, [%rd8+28];
	xor.b32  	%r1105, %r1105, %r802;
	ld.global.u32 	%r803, [%rd8+32];
	xor.b32  	%r1104, %r1104, %r803;
	ld.global.u32 	%r804, [%rd8+36];
	xor.b32  	%r1103, %r1103, %r804;
$L__BB0_83:
	and.b32  	%r806, %r789, 4;
	setp.eq.s32 	%p46, %r806, 0;
	@%p46 bra 	$L__BB0_85;
	ld.global.u32 	%r807, [%rd8+40];
	xor.b32  	%r1107, %r1107, %r807;
	ld.global.u32 	%r808, [%rd8+44];
	xor.b32  	%r1106, %r1106, %r808;
	ld.global.u32 	%r809, [%rd8+48];
	xor.b32  	%r1105, %r1105, %r809;
	ld.global.u32 	%r810, [%rd8+52];
	xor.b32  	%r1104, %r1104, %r810;
	ld.global.u32 	%r811, [%rd8+56];
	xor.b32  	%r1103, %r1103, %r811;
$L__BB0_85:
	and.b32  	%r813, %r789, 8;
	setp.eq.s32 	%p47, %r813, 0;
	@%p47 bra 	$L__BB0_87;
	ld.global.u32 	%r814, [%rd8+60];
	xor.b32  	%r1107, %r1107, %r814;
	ld.global.u32 	%r815, [%rd8+64];
	xor.b32  	%r1106, %r1106, %r815;
	ld.global.u32 	%r816, [%rd8+68];
	xor.b32  	%r1105, %r1105, %r816;
	ld.global.u32 	%r817, [%rd8+72];
	xor.b32  	%r1104, %r1104, %r817;
	ld.global.u32 	%r818, [%rd8+76];
	xor.b32  	%r1103, %r1103, %r818;
$L__BB0_87:
	and.b32  	%r820, %r789, 16;
	setp.eq.s32 	%p48, %r820, 0;
	@%p48 bra 	$L__BB0_89;
	ld.global.u32 	%r821, [%rd8+80];
	xor.b32  	%r1107, %r1107, %r821;
	ld.global.u32 	%r822, [%rd8+84];
	xor.b32  	%r1106, %r1106, %r822;
	ld.global.u32 	%r823, [%rd8+88];
	xor.b32  	%r1105, %r1105, %r823;
	ld.global.u32 	%r824, [%rd8+92];
	xor.b32  	%r1104, %r1104, %r824;
	ld.global.u32 	%r825, [%rd8+96];
	xor.b32  	%r1103, %r1103, %r825;
$L__BB0_89:
	and.b32  	%r827, %r789, 32;
	setp.eq.s32 	%p49, %r827, 0;
	@%p49 bra 	$L__BB0_91;
	ld.global.u32 	%r828, [%rd8+100];
	xor.b32  	%r1107, %r1107, %r828;
	ld.global.u32 	%r829, [%rd8+104];
	xor.b32  	%r1106, %r1106, %r829;
	ld.global.u32 	%r830, [%rd8+108];
	xor.b32  	%r1105, %r1105, %r830;
	ld.global.u32 	%r831, [%rd8+112];
	xor.b32  	%r1104, %r1104, %r831;
	ld.global.u32 	%r832, [%rd8+116];
	xor.b32  	%r1103, %r1103, %r832;
$L__BB0_91:
	and.b32  	%r834, %r789, 64;
	setp.eq.s32 	%p50, %r834, 0;
	@%p50 bra 	$L__BB0_93;
	ld.global.u32 	%r835, [%rd8+120];
	xor.b32  	%r1107, %r1107, %r835;
	ld.global.u32 	%r836, [%rd8+124];
	xor.b32  	%r1106, %r1106, %r836;
	ld.global.u32 	%r837, [%rd8+128];
	xor.b32  	%r1105, %r1105, %r837;
	ld.global.u32 	%r838, [%rd8+132];
	xor.b32  	%r1104, %r1104, %r838;
	ld.global.u32 	%r839, [%rd8+136];
	xor.b32  	%r1103, %r1103, %r839;
$L__BB0_93:
	and.b32  	%r841, %r789, 128;
	setp.eq.s32 	%p51, %r841, 0;
	@%p51 bra 	$L__BB0_95;
	ld.global.u32 	%r842, [%rd8+140];
	xor.b32  	%r1107, %r1107, %r842;
	ld.global.u32 	%r843, [%rd8+144];
	xor.b32  	%r1106, %r1106, %r843;
	ld.global.u32 	%r844, [%rd8+148];
	xor.b32  	%r1105, %r1105, %r844;
	ld.global.u32 	%r845, [%rd8+152];
	xor.b32  	%r1104, %r1104, %r845;
	ld.global.u32 	%r846, [%rd8+156];
	xor.b32  	%r1103, %r1103, %r846;
$L__BB0_95:
	and.b32  	%r848, %r789, 256;
	setp.eq.s32 	%p52, %r848, 0;
	@%p52 bra 	$L__BB0_97;
	ld.global.u32 	%r849, [%rd8+160];
	xor.b32  	%r1107, %r1107, %r849;
	ld.global.u32 	%r850, [%rd8+164];
	xor.b32  	%r1106, %r1106, %r850;
	ld.global.u32 	%r851, [%rd8+168];
	xor.b32  	%r1105, %r1105, %r851;
	ld.global.u32 	%r852, [%rd8+172];
	xor.b32  	%r1104, %r1104, %r852;
	ld.global.u32 	%r853, [%rd8+176];
	xor.b32  	%r1103, %r1103, %r853;
$L__BB0_97:
	and.b32  	%r855, %r789, 512;
	setp.eq.s32 	%p53, %r855, 0;
	@%p53 bra 	$L__BB0_99;
	ld.global.u32 	%r856, [%rd8+180];
	xor.b32  	%r1107, %r1107, %r856;
	ld.global.u32 	%r857, [%rd8+184];
	xor.b32  	%r1106, %r1106, %r857;
	ld.global.u32 	%r858, [%rd8+188];
	xor.b32  	%r1105, %r1105, %r858;
	ld.global.u32 	%r859, [%rd8+192];
	xor.b32  	%r1104, %r1104, %r859;
	ld.global.u32 	%r860, [%rd8+196];
	xor.b32  	%r1103, %r1103, %r860;
$L__BB0_99:
	and.b32  	%r862, %r789, 1024;
	setp.eq.s32 	%p54, %r862, 0;
	@%p54 bra 	$L__BB0_101;
	ld.global.u32 	%r863, [%rd8+200];
	xor.b32  	%r1107, %r1107, %r863;
	ld.global.u32 	%r864, [%rd8+204];
	xor.b32  	%r1106, %r1106, %r864;
	ld.global.u32 	%r865, [%rd8+208];
	xor.b32  	%r1105, %r1105, %r865;
	ld.global.u32 	%r866, [%rd8+212];
	xor.b32  	%r1104, %r1104, %r866;
	ld.global.u32 	%r867, [%rd8+216];
	xor.b32  	%r1103, %r1103, %r867;
$L__BB0_101:
	and.b32  	%r869, %r789, 2048;
	setp.eq.s32 	%p55, %r869, 0;
	@%p55 bra 	$L__BB0_103;
	ld.global.u32 	%r870, [%rd8+220];
	xor.b32  	%r1107, %r1107, %r870;
	ld.global.u32 	%r871, [%rd8+224];
	xor.b32  	%r1106, %r1106, %r871;
	ld.global.u32 	%r872, [%rd8+228];
	xor.b32  	%r1105, %r1105, %r872;
	ld.global.u32 	%r873, [%rd8+232];
	xor.b32  	%r1104, %r1104, %r873;
	ld.global.u32 	%r874, [%rd8+236];
	xor.b32  	%r1103, %r1103, %r874;
$L__BB0_103:
	and.b32  	%r876, %r789, 4096;
	setp.eq.s32 	%p56, %r876, 0;
	@%p56 bra 	$L__BB0_105;
	ld.global.u32 	%r877, [%rd8+240];
	xor.b32  	%r1107, %r1107, %r877;
	ld.global.u32 	%r878, [%rd8+244];
	xor.b32  	%r1106, %r1106, %r878;
	ld.global.u32 	%r879, [%rd8+248];
	xor.b32  	%r1105, %r1105, %r879;
	ld.global.u32 	%r880, [%rd8+252];
	xor.b32  	%r1104, %r1104, %r880;
	ld.global.u32 	%r881, [%rd8+256];
	xor.b32  	%r1103, %r1103, %r881;
$L__BB0_105:
	and.b32  	%r883, %r789, 8192;
	setp.eq.s32 	%p57, %r883, 0;
	@%p57 bra 	$L__BB0_107;
	ld.global.u32 	%r884, [%rd8+260];
	xor.b32  	%r1107, %r1107, %r884;
	ld.global.u32 	%r885, [%rd8+264];
	xor.b32  	%r1106, %r1106, %r885;
	ld.global.u32 	%r886, [%rd8+268];
	xor.b32  	%r1105, %r1105, %r886;
	ld.global.u32 	%r887, [%rd8+272];
	xor.b32  	%r1104, %r1104, %r887;
	ld.global.u32 	%r888, [%rd8+276];
	xor.b32  	%r1103, %r1103, %r888;
$L__BB0_107:
	and.b32  	%r890, %r789, 16384;
	setp.eq.s32 	%p58, %r890, 0;
	@%p58 bra 	$L__BB0_109;
	ld.global.u32 	%r891, [%rd8+280];
	xor.b32  	%r1107, %r1107, %r891;
	ld.global.u32 	%r892, [%rd8+284];
	xor.b32  	%r1106, %r1106, %r892;
	ld.global.u32 	%r893, [%rd8+288];
	xor.b32  	%r1105, %r1105, %r893;
	ld.global.u32 	%r894, [%rd8+292];
	xor.b32  	%r1104, %r1104, %r894;
	ld.global.u32 	%r895, [%rd8+296];
	xor.b32  	%r1103, %r1103, %r895;
$L__BB0_109:
	and.b32  	%r897, %r789, 32768;
	setp.eq.s32 	%p59, %r897, 0;
	@%p59 bra 	$L__BB0_111;
	ld.global.u32 	%r898, [%rd8+300];
	xor.b32  	%r1107, %r1107, %r898;
	ld.global.u32 	%r899, [%rd8+304];
	xor.b32  	%r1106, %r1106, %r899;
	ld.global.u32 	%r900, [%rd8+308];
	xor.b32  	%r1105, %r1105, %r900;
	ld.global.u32 	%r901, [%rd8+312];
	xor.b32  	%r1104, %r1104, %r901;
	ld.global.u32 	%r902, [%rd8+316];
	xor.b32  	%r1103, %r1103, %r902;
$L__BB0_111:
	add.s32 	%r1102, %r1102, 16;
	setp.ne.s32 	%p60, %r1102, 32;
	@%p60 bra 	$L__BB0_79;
	mad.lo.s32 	%r903, %r1096, -31, %r362;
	add.s32 	%r1096, %r903, 1;
	setp.ne.s32 	%p61, %r1096, 5;
	@%p61 bra 	$L__BB0_78;
	st.local.u32 	[%rd1+4], %r1107;
	st.local.v2.u32 	[%rd1+8], {%r1106, %r1105};
	st.local.v2.u32 	[%rd1+16], {%r1104, %r1103};
$L__BB0_114:
	shr.u64 	%rd30, %rd3, 2;
	add.s32 	%r906, %r906, 1;
	setp.gt.u64 	%p62, %rd3, 3;
	@%p62 bra 	$L__BB0_2;
$L__BB0_115:
	cvt.u32.u64 	%r904, %rd2;
	setp.ge.u32 	%p63, %r904, %r532;
	setp.ge.u32 	%p64, %r1, %r533;
	or.pred  	%p65, %p63, %p64;
	@%p65 bra 	$L__BB0_117;
	cvta.to.global.u64 	%rd23, %rd10;
	shl.b64 	%rd24, %rd2, 3;
	add.s64 	%rd25, %rd23, %rd24;
	ld.global.u64 	%rd26, [%rd25];
	cvta.to.global.u64 	%rd27, %rd26;
	mul.wide.u32 	%rd28, %r1, 4;
	add.s64 	%rd29, %rd27, %rd28;
	mov.b32 	%r905, 1065353216;
	st.global.u32 	[%rd29], %r905;
$L__BB0_117:
	ret;

}
	// .globl	_Z8MultiplyPPfS0_S0_jjj
.visible .entry _Z8MultiplyPPfS0_S0_jjj(
	.param .u64 .ptr .align 1 _Z8MultiplyPPfS0_S0_jjj_param_0,
	.param .u64 .ptr .align 1 _Z8MultiplyPPfS0_S0_jjj_param_1,
	.param .u64 .ptr .align 1 _Z8MultiplyPPfS0_S0_jjj_param_2,
	.param .u32 _Z8MultiplyPPfS0_S0_jjj_param_3,
	.param .u32 _Z8MultiplyPPfS0_S0_jjj_param_4,
	.param .u32 _Z8MultiplyPPfS0_S0_jjj_param_5
)
{
	.reg .pred 	%p<13>;
	.reg .b32 	%r<30>;
	.reg .b32 	%f<61>;
	.reg .b64 	%rd<171>;

	ld.param.u64 	%rd9, [_Z8MultiplyPPfS0_S0_jjj_param_0];
	ld.param.u64 	%rd11, [_Z8MultiplyPPfS0_S0_jjj_param_1];
	ld.param.u64 	%rd10, [_Z8MultiplyPPfS0_S0_jjj_param_2];
	ld.param.u32 	%r15, [_Z8MultiplyPPfS0_S0_jjj_param_3];
	ld.param.u32 	%r14, [_Z8MultiplyPPfS0_S0_jjj_param_4];
	ld.param.u32 	%r16, [_Z8MultiplyPPfS0_S0_jjj_param_5];
	cvta.to.global.u64 	%rd1, %rd11;
	mov.u32 	%r17, %ntid.y;
	mov.u32 	%r18, %ctaid.y;
	mov.u32 	%r19, %tid.y;
	mad.lo.s32 	%r1, %r17, %r18, %r19;
	mov.u32 	%r20, %ntid.x;
	mov.u32 	%r21, %ctaid.x;
	mov.u32 	%r22, %tid.x;
	mad.lo.s32 	%r2, %r20, %r21, %r22;
	setp.ge.u32 	%p1, %r1, %r15;
	setp.ge.u32 	%p2, %r2, %r16;
	or.pred  	%p3, %p1, %p2;
	@%p3 bra 	$L__BB1_13;
	cvta.to.global.u64 	%rd12, %rd10;
	mul.wide.u32 	%rd13, %r1, 8;
	add.s64 	%rd2, %rd12, %rd13;
	ld.global.u64 	%rd14, [%rd2];
	cvta.to.global.u64 	%rd15, %rd14;
	mul.wide.u32 	%rd16, %r2, 4;
	add.s64 	%rd17, %rd15, %rd16;
	mov.b32 	%r23, 0;
	st.global.u32 	[%rd17], %r23;
	setp.eq.s32 	%p4, %r14, 0;
	@%p4 bra 	$L__BB1_13;
	cvta.to.global.u64 	%rd18, %rd9;
	add.s64 	%rd3, %rd18, %rd13;
	and.b32  	%r3, %r14, 7;
	setp.lt.u32 	%p5, %r14, 8;
	mov.b32 	%r28, 0;
	@%p5 bra 	$L__BB1_5;
	and.b32  	%r28, %r14, -8;
	neg.s32 	%r26, %r28;
	add.s64 	%rd169, %rd1, 32;
	mov.b64 	%rd170, 0;
$L__BB1_4:
	.pragma "nounroll";
	ld.global.u64 	%rd21, [%rd3];
	cvta.to.global.u64 	%rd22, %rd21;
	add.s64 	%rd23, %rd22, %rd170;
	ld.global.f32 	%f1, [%rd23];
	ld.global.u64 	%rd24, [%rd169+-32];
	cvta.to.global.u64 	%rd25, %rd24;
	add.s64 	%rd27, %rd25, %rd16;
	ld.global.f32 	%f2, [%rd27];
	ld.global.u64 	%rd28, [%rd2];
	cvta.to.global.u64 	%rd29, %rd28;
	add.s64 	%rd30, %rd29, %rd16;
	ld.global.f32 	%f3, [%rd30];
	fma.rn.f32 	%f4, %f1, %f2, %f3;
	st.global.f32 	[%rd30], %f4;
	ld.global.u64 	%rd31, [%rd3];
	cvta.to.global.u64 	%rd32, %rd31;
	add.s64 	%rd33, %rd32, %rd170;
	ld.global.f32 	%f5, [%rd33+4];
	ld.global.u64 	%rd34, [%rd169+-24];
	cvta.to.global.u64 	%rd35, %rd34;
	add.s64 	%rd36, %rd35, %rd16;
	ld.global.f32 	%f6, [%rd36];
	ld.global.u64 	%rd37, [%rd2];
	cvta.to.global.u64 	%rd38, %rd37;
	add.s64 	%rd39, %rd38, %rd16;
	ld.global.f32 	%f7, [%rd39];
	fma.rn.f32 	%f8, %f5, %f6, %f7;
	st.global.f32 	[%rd39], %f8;
	ld.global.u64 	%rd40, [%rd3];
	cvta.to.global.u64 	%rd41, %rd40;
	add.s64 	%rd42, %rd41, %rd170;
	ld.global.f32 	%f9, [%rd42+8];
	ld.global.u64 	%rd43, [%rd169+-16];
	cvta.to.global.u64 	%rd44, %rd43;
	add.s64 	%rd45, %rd44, %rd16;
	ld.global.f32 	%f10, [%rd45];
	ld.global.u64 	%rd46, [%rd2];
	cvta.to.global.u64 	%rd47, %rd46;
	add.s64 	%rd48, %rd47, %rd16;
	ld.global.f32 	%f11, [%rd48];
	fma.rn.f32 	%f12, %f9, %f10, %f11;
	st.global.f32 	[%rd48], %f12;
	ld.global.u64 	%rd49, [%rd3];
	cvta.to.global.u64 	%rd50, %rd49;
	add.s64 	%rd51, %rd50, %rd170;
	ld.global.f32 	%f13, [%rd51+12];
	ld.global.u64 	%rd52, [%rd169+-8];
	cvta.to.global.u64 	%rd53, %rd52;
	add.s64 	%rd54, %rd53, %rd16;
	ld.global.f32 	%f14, [%rd54];
	ld.global.u64 	%rd55, [%rd2];
	cvta.to.global.u64 	%rd56, %rd55;
	add.s64 	%rd57, %rd56, %rd16;
	ld.global.f32 	%f15, [%rd57];
	fma.rn.f32 	%f16, %f13, %f14, %f15;
	st.global.f32 	[%rd57], %f16;
	ld.global.u64 	%rd58, [%rd3];
	cvta.to.global.u64 	%rd59, %rd58;
	add.s64 	%rd60, %rd59, %rd170;
	ld.global.f32 	%f17, [%rd60+16];
	ld.global.u64 	%rd61, [%rd169];
	cvta.to.global.u64 	%rd62, %rd61;
	add.s64 	%rd63, %rd62, %rd16;
	ld.global.f32 	%f18, [%rd63];
	ld.global.u64 	%rd64, [%rd2];
	cvta.to.global.u64 	%rd65, %rd64;
	add.s64 	%rd66, %rd65, %rd16;
	ld.global.f32 	%f19, [%rd66];
	fma.rn.f32 	%f20, %f17, %f18, %f19;
	st.global.f32 	[%rd66], %f20;
	ld.global.u64 	%rd67, [%rd3];
	cvta.to.global.u64 	%rd68, %rd67;
	add.s64 	%rd69, %rd68, %rd170;
	ld.global.f32 	%f21, [%rd69+20];
	ld.global.u64 	%rd70, [%rd169+8];
	cvta.to.global.u64 	%rd71, %rd70;
	add.s64 	%rd72, %rd71, %rd16;
	ld.global.f32 	%f22, [%rd72];
	ld.global.u64 	%rd73, [%rd2];
	cvta.to.global.u64 	%rd74, %rd73;
	add.s64 	%rd75, %rd74, %rd16;
	ld.global.f32 	%f23, [%rd75];
	fma.rn.f32 	%f24, %f21, %f22, %f23;
	st.global.f32 	[%rd75], %f24;
	ld.global.u64 	%rd76, [%rd3];
	cvta.to.global.u64 	%rd77, %rd76;
	add.s64 	%rd78, %rd77, %rd170;
	ld.global.f32 	%f25, [%rd78+24];
	ld.global.u64 	%rd79, [%rd169+16];
	cvta.to.global.u64 	%rd80, %rd79;
	add.s64 	%rd81, %rd80, %rd16;
	ld.global.f32 	%f26, [%rd81];
	ld.global.u64 	%rd82, [%rd2];
	cvta.to.global.u64 	%rd83, %rd82;
	add.s64 	%rd84, %rd83, %rd16;
	ld.global.f32 	%f27, [%rd84];
	fma.rn.f32 	%f28, %f25, %f26, %f27;
	st.global.f32 	[%rd84], %f28;
	ld.global.u64 	%rd85, [%rd3];
	cvta.to.global.u64 	%rd86, %rd85;
	add.s64 	%rd87, %rd86, %rd170;
	ld.global.f32 	%f29, [%rd87+28];
	ld.global.u64 	%rd88, [%rd169+24];
	cvta.to.global.u64 	%rd89, %rd88;
	add.s64 	%rd90, %rd89, %rd16;
	ld.global.f32 	%f30, [%rd90];
	ld.global.u64 	%rd91, [%rd2];
	cvta.to.global.u64 	%rd92, %rd91;
	add.s64 	%rd93, %rd92, %rd16;
	ld.global.f32 	%f31, [%rd93];
	fma.rn.f32 	%f32, %f29, %f30, %f31;
	st.global.f32 	[%rd93], %f32;
	add.s32 	%r26, %r26, 8;
	add.s64 	%rd170, %rd170, 32;
	add.s64 	%rd169, %rd169, 64;
	setp.ne.s32 	%p6, %r26, 0;
	@%p6 bra 	$L__BB1_4;
$L__BB1_5:
	setp.eq.s32 	%p7, %r3, 0;
	@%p7 bra 	$L__BB1_13;
	and.b32  	%r9, %r14, 3;
	setp.lt.u32 	%p8, %r3, 4;
	@%p8 bra 	$L__BB1_8;
	ld.global.u64 	%rd94, [%rd3];
	cvta.to.global.u64 	%rd95, %rd94;
	mul.wide.u32 	%rd96, %r28, 4;
	add.s64 	%rd97, %rd95, %rd96;
	ld.global.f32 	%f33, [%rd97];
	mul.wide.u32 	%rd98, %r28, 8;
	add.s64 	%rd99, %rd1, %rd98;
	ld.global.u64 	%rd100, [%rd99];
	cvta.to.global.u64 	%rd101, %rd100;
	add.s64 	%rd103, %rd101, %rd16;
	ld.global.f32 	%f34, [%rd103];
	ld.global.u64 	%rd104, [%rd2];
	cvta.to.global.u64 	%rd105, %rd104;
	add.s64 	%rd106, %rd105, %rd16;
	ld.global.f32 	%f35, [%rd106];
	fma.rn.f32 	%f36, %f33, %f34, %f35;
	st.global.f32 	[%rd106], %f36;
	ld.global.u64 	%rd107, [%rd3];
	cvta.to.global.u64 	%rd108, %rd107;
	add.s64 	%rd109, %rd108, %rd96;
	ld.global.f32 	%f37, [%rd109+4];
	ld.global.u64 	%rd110, [%rd99+8];
	cvta.to.global.u64 	%rd111, %rd110;
	add.s64 	%rd112, %rd111, %rd16;
	ld.global.f32 	%f38, [%rd112];
	ld.global.u64 	%rd113, [%rd2];
	cvta.to.global.u64 	%rd114, %rd113;
	add.s64 	%rd115, %rd114, %rd16;
	ld.global.f32 	%f39, [%rd115];
	fma.rn.f32 	%f40, %f37, %f38, %f39;
	st.global.f32 	[%rd115], %f40;
	ld.global.u64 	%rd116, [%rd3];
	cvta.to.global.u64 	%rd117, %rd116;
	add.s64 	%rd118, %rd117, %rd96;
	ld.global.f32 	%f41, [%rd118+8];
	ld.global.u64 	%rd119, [%rd99+16];
	cvta.to.global.u64 	%rd120, %rd119;
	add.s64 	%rd121, %rd120, %rd16;
	ld.global.f32 	%f42, [%rd121];
	ld.global.u64 	%rd122, [%rd2];
	cvta.to.global.u64 	%rd123, %rd122;
	add.s64 	%rd124, %rd123, %rd16;
	ld.global.f32 	%f43, [%rd124];
	fma.rn.f32 	%f44, %f41, %f42, %f43;
	st.global.f32 	[%rd124], %f44;
	ld.global.u64 	%rd125, [%rd3];
	cvta.to.global.u64 	%rd126, %rd125;
	add.s64 	%rd127, %rd126, %rd96;
	ld.global.f32 	%f45, [%rd127+12];
	ld.global.u64 	%rd128, [%rd99+24];
	cvta.to.global.u64 	%rd129, %rd128;
	add.s64 	%rd130, %rd129, %rd16;
	ld.global.f32 	%f46, [%rd130];
	ld.global.u64 	%rd131, [%rd2];
	cvta.to.global.u64 	%rd132, %rd131;
	add.s64 	%rd133, %rd132, %rd16;
	ld.global.f32 	%f47, [%rd133];
	fma.rn.f32 	%f48, %f45, %f46, %f47;
	st.global.f32 	[%rd133], %f48;
	add.s32 	%r28, %r28, 4;
$L__BB1_8:
	setp.eq.s32 	%p9, %r9, 0;
	@%p9 bra 	$L__BB1_13;
	setp.eq.s32 	%p10, %r9, 1;
	@%p10 bra 	$L__BB1_11;
	ld.global.u64 	%rd134, [%rd3];
	cvta.to.global.u64 	%rd135, %rd134;
	mul.wide.u32 	%rd136, %r28, 4;
	add.s64 	%rd137, %rd135, %rd136;
	ld.global.f32 	%f49, [%rd137];
	mul.wide.u32 	%rd138, %r28, 8;
	add.s64 	%rd139, %rd1, %rd138;
	ld.global.u64 	%rd140, [%rd139];
	cvta.to.global.u64 	%rd141, %rd140;
	add.s64 	%rd143, %rd141, %rd16;
	ld.global.f32 	%f50, [%rd143];
	ld.global.u64 	%rd144, [%rd2];
	cvta.to.global.u64 	%rd145, %rd144;
	add.s64 	%rd146, %rd145, %rd16;
	ld.global.f32 	%f51, [%rd146];
	fma.rn.f32 	%f52, %f49, %f50, %f51;
	st.global.f32 	[%rd146], %f52;
	ld.global.u64 	%rd147, [%rd3];
	cvta.to.global.u64 	%rd148, %rd147;
	add.s64 	%rd149, %rd148, %rd136;
	ld.global.f32 	%f53, [%rd149+4];
	ld.global.u64 	%rd150, [%rd139+8];
	cvta.to.global.u64 	%rd151, %rd150;
	add.s64 	%rd152, %rd151, %rd16;
	ld.global.f32 	%f54, [%rd152];
	ld.global.u64 	%rd153, [%rd2];
	cvta.to.global.u64 	%rd154, %rd153;
	add.s64 	%rd155, %rd154, %rd16;
	ld.global.f32 	%f55, [%rd155];
	fma.rn.f32 	%f56, %f53, %f54, %f55;
	st.global.f32 	[%rd155], %f56;
	add.s32 	%r28, %r28, 2;
$L__BB1_11:
	and.b32  	%r25, %r14, 1;
	setp.eq.b32 	%p11, %r25, 1;
	not.pred 	%p12, %p11;
	@%p12 bra 	$L__BB1_13;
	ld.global.u64 	%rd156, [%rd3];
	cvta.to.global.u64 	%rd157, %rd156;
	mul.wide.u32 	%rd158, %r28, 4;
	add.s64 	%rd159, %rd157, %rd158;
	ld.global.f32 	%f57, [%rd159];
	mul.wide.u32 	%rd160, %r28, 8;
	add.s64 	%rd161, %rd1, %rd160;
	ld.global.u64 	%rd162, [%rd161];
	cvta.to.global.u64 	%rd163, %rd162;
	add.s64 	%rd165, %rd163, %rd16;
	ld.global.f32 	%f58, [%rd165];
	ld.global.u64 	%rd166, [%rd2];
	cvta.to.global.u64 	%rd167, %rd166;
	add.s64 	%rd168, %rd167, %rd16;
	ld.global.f32 	%f59, [%rd168];
	fma.rn.f32 	%f60, %f57, %f58, %f59;
	st.global.f32 	[%rd168], %f60;
$L__BB1_13:
	ret;

}


// ===== COMPILED SASS (sm_100) =====

	.target	sm_100

	.elftype	@"ET_EXEC"


//--------------------- .note.nv.tkinfo           --------------------------
	.section	.note.nv.tkinfo,"",@"SHT_NOTE"
	.sectionflags	@"SHF_NOTE_NV_TKINFO"
	.tkinfo
        /*0018*/ 	.word	0x00000002
        /*0030*/ 	.string	""
        /*0030*/ 	.string	"ptxas"
        /*0030*/ 	.string	"Cuda compilation tools, release 13.0, V13.0.88"
        /*0030*/ 	.string	"Build cuda_13.0.r13.0/compiler.36424714_0"
        /*0030*/ 	.string	"-arch sm_100 -m 64 "



//--------------------- .note.nv.cuinfo           --------------------------
	.section	.note.nv.cuinfo,"",@"SHT_NOTE"
	.sectionflags	@"SHF_NOTE_NV_CUINFO"
        /*0018*/ 	.short	0x0002
        /*001a*/ 	.short	0x0064
        /*001c*/ 	.short	0x0082
	.zero		2


//--------------------- .nv.info                  --------------------------
	.section	.nv.info,"",@"SHT_CUDA_INFO"
	.align	4


	//----- nvinfo : EIATTR_REGCOUNT
	.align		4
        /*0000*/ 	.byte	0x04, 0x2f
        /*0002*/ 	.short	(.L_10 - .L_9)
	.align		4
.L_9:
        /*0004*/ 	.word	index@(_Z10InitMatrixPPfjji)
        /*0008*/ 	.word	0x00000020


	//----- nvinfo : EIATTR_FRAME_SIZE
	.align		4
.L_10:
        /*000c*/ 	.byte	0x04, 0x11
        /*000e*/ 	.short	(.L_12 - .L_11)
	.align		4
.L_11:
        /*0010*/ 	.word	index@(_Z10InitMatrixPPfjji)
        /*0014*/ 	.word	0x00000030


	//----- nvinfo : EIATTR_REGCOUNT
	.align		4
.L_12:
        /*0018*/ 	.byte	0x04, 0x2f
        /*001a*/ 	.short	(.L_14 - .L_13)
	.align		4
.L_13:
        /*001c*/ 	.word	index@(_Z8MultiplyPPfS0_S0_jjj)
        /*0020*/ 	.word	0x0000001e


	//----- nvinfo : EIATTR_FRAME_SIZE
	.align		4
.L_14:
        /*0024*/ 	.byte	0x04, 0x11
        /*0026*/ 	.short	(.L_16 - .L_15)
	.align		4
.L_15:
        /*0028*/ 	.word	index@(_Z8MultiplyPPfS0_S0_jjj)
        /*002c*/ 	.word	0x00000000


	//----- nvinfo : EIATTR_MIN_STACK_SIZE
	.align		4
.L_16:
        /*0030*/ 	.byte	0x04, 0x12
        /*0032*/ 	.short	(.L_18 - .L_17)
	.align		4
.L_17:
        /*0034*/ 	.word	index@(_Z8MultiplyPPfS0_S0_jjj)
        /*0038*/ 	.word	0x00000000


	//----- nvinfo : EIATTR_MIN_STACK_SIZE
	.align		4
.L_18:
        /*003c*/ 	.byte	0x04, 0x12
        /*003e*/ 	.short	(.L_20 - .L_19)
	.align		4
.L_19:
        /*0040*/ 	.word	index@(_Z10InitMatrixPPfjji)
        /*0044*/ 	.word	0x00000030
.L_20:


//--------------------- .nv.compat                --------------------------
	.section	.nv.compat,"",@"SHT_CUDA_COMPAT_INFO"
	.align	4
        /*0000*/ 	.byte	0x02, 0x09, 0x00, 0x00, 0x02, 0x02, 0x01, 0x00, 0x02, 0x05, 0x05, 0x00, 0x03, 0x07, 0x01, 0x01
        /*0010*/ 	.byte	0x02, 0x03, 0x00, 0x00, 0x02, 0x06, 0x01, 0x00, 0x04, 0x0b, 0x08, 0x00, 0x09, 0x00, 0x00, 0x00
        /*0020*/ 	.byte	0x00, 0x00, 0x00, 0x00


//--------------------- .nv.info._Z8MultiplyPPfS0_S0_jjj --------------------------
	.section	.nv.info._Z8MultiplyPPfS0_S0_jjj,"",@"SHT_CUDA_INFO"
	.sectionflags	@""
	.align	4


	//----- nvinfo : EIATTR_CUDA_API_VERSION
	.align		4
        /*0000*/ 	.byte	0x04, 0x37
        /*0002*/ 	.short	(.L_22 - .L_21)
.L_21:
        /*0004*/ 	.word	0x00000082


	//----- nvinfo : EIATTR_KPARAM_INFO
	.align		4
.L_22:
        /*0008*/ 	.byte	0x04, 0x17
        /*000a*/ 	.short	(.L_24 - .L_23)
.L_23:
        /*000c*/ 	.word	0x00000000
        /*0010*/ 	.short	0x0005
        /*0012*/ 	.short	0x0020
        /*0014*/ 	.byte	0x00, 0xf0, 0x11, 0x00


	//----- nvinfo : EIATTR_KPARAM_INFO
	.align		4
.L_24:
        /*0018*/ 	.byte	0x04, 0x17
        /*001a*/ 	.short	(.L_26 - .L_25)
.L_25:
        /*001c*/ 	.word	0x00000000
        /*0020*/ 	.short	0x0004
        /*0022*/ 	.short	0x001c
        /*0024*/ 	.byte	0x00, 0xf0, 0x11, 0x00


	//----- nvinfo : EIATTR_KPARAM_INFO
	.align		4
.L_26:
        /*0028*/ 	.byte	0x04, 0x17
        /*002a*/ 	.short	(.L_28 - .L_27)
.L_27:
        /*002c*/ 	.word	0x00000000
        /*0030*/ 	.short	0x0003
        /*0032*/ 	.short	0x0018
        /*0034*/ 	.byte	0x00, 0xf0, 0x11, 0x00


	//----- nvinfo : EIATTR_KPARAM_INFO
	.align		4
.L_28:
        /*0038*/ 	.byte	0x04, 0x17
        /*003a*/ 	.short	(.L_30 - .L_29)
.L_29:
        /*003c*/ 	.word	0x00000000
        /*0040*/ 	.short	0x0002
        /*0042*/ 	.short	0x0010
        /*0044*/ 	.byte	0x00, 0xf5, 0x21, 0x00


	//----- nvinfo : EIATTR_KPARAM_INFO
	.align		4
.L_30:
        /*0048*/ 	.byte	0x04, 0x17
        /*004a*/ 	.short	(.L_32 - .L_31)
.L_31:
        /*004c*/ 	.word	0x00000000
        /*0050*/ 	.short	0x0001
        /*0052*/ 	.short	0x0008
        /*0054*/ 	.byte	0x00, 0xf5, 0x21, 0x00


	//----- nvinfo : EIATTR_KPARAM_INFO
	.align		4
.L_32:
        /*0058*/ 	.byte	0x04, 0x17
        /*005a*/ 	.short	(.L_34 - .L_33)
.L_33:
        /*005c*/ 	.word	0x00000000
        /*0060*/ 	.short	0x0000
        /*0062*/ 	.short	0x0000
        /*0064*/ 	.byte	0x00, 0xf5, 0x21, 0x00


	//----- nvinfo : EIATTR_SPARSE_MMA_MASK
	.align		4
.L_34:
        /*0068*/ 	.byte	0x03, 0x50
        /*006a*/ 	.short	0x0000


	//----- nvinfo : EIATTR_MAXREG_COUNT
	.align		4
        /*006c*/ 	.byte	0x03, 0x1b
        /*006e*/ 	.short	0x00ff


	//----- nvinfo : EIATTR_MERCURY_ISA_VERSION
	.align		4
        /*0070*/ 	.byte	0x03, 0x5f
        /*0072*/ 	.short	0x0101


	//----- nvinfo : EIATTR_VRC_CTA_INIT_COUNT
	.align		4
        /*0074*/ 	.byte	0x02, 0x4a
	.zero		1
	.zero		1


	//----- nvinfo : EIATTR_EXIT_INSTR_OFFSETS
	.align		4
        /*0078*/ 	.byte	0x04, 0x1c
        /*007a*/ 	.short	(.L_36 - .L_35)


	//   ....[0]....
.L_35:
        /*007c*/ 	.word	0x000000d0


	//   ....[1]....
        /*0080*/ 	.word	0x00000160


	//   ....[2]....
        /*0084*/ 	.word	0x000008e0


	//   ....[3]....
        /*0088*/ 	.word	0x00000c20


	//   ....[4]....
        /*008c*/ 	.word	0x00000e00


	//   ....[5]....
        /*0090*/ 	.word	0x00000ee0


	//----- nvinfo : EIATTR_CBANK_PARAM_SIZE
	.align		4
.L_36:
        /*0094*/ 	.byte	0x03, 0x19
        /*0096*/ 	.short	0x0024


	//----- nvinfo : EIATTR_PARAM_CBANK
	.align		4
        /*0098*/ 	.byte	0x04, 0x0a
        /*009a*/ 	.short	(.L_38 - .L_37)
	.align		4
.L_37:
        /*009c*/ 	.word	index@(.nv.constant0._Z8MultiplyPPfS0_S0_jjj)
        /*00a0*/ 	.short	0x0380
        /*00a2*/ 	.short	0x0024


	//----- nvinfo : EIATTR_SW_WAR
	.align		4
.L_38:
        /*00a4*/ 	.byte	0x04, 0x36
        /*00a6*/ 	.short	(.L_40 - .L_39)
.L_39:
        /*00a8*/ 	.word	0x00000008
.L_40:


//--------------------- .nv.info._Z10InitMatrixPPfjji --------------------------
	.section	.nv.info._Z10InitMatrixPPfjji,"",@"SHT_CUDA_INFO"
	.sectionflags	@""
	.align	4


	//----- nvinfo : EIATTR_CUDA_API_VERSION
	.align		4
        /*0000*/ 	.byte	0x04, 0x37
        /*0002*/ 	.short	(.L_42 - .L_41)
.L_41:
        /*0004*/ 	.word	0x00000082


	//----- nvinfo : EIATTR_KPARAM_INFO
	.align		4
.L_42:
        /*0008*/ 	.byte	0x04, 0x17
        /*000a*/ 	.short	(.L_44 - .L_43)
.L_43:
        /*000c*/ 	.word	0x00000000
        /*0010*/ 	.short	0x0003
        /*0012*/ 	.short	0x0010
        /*0014*/ 	.byte	0x00, 0xf0, 0x11, 0x00


	//----- nvinfo : EIATTR_KPARAM_INFO
	.align		4
.L_44:
        /*0018*/ 	.byte	0x04, 0x17
        /*001a*/ 	.short	(.L_46 - .L_45)
.L_45:
        /*001c*/ 	.word	0x00000000
        /*0020*/ 	.short	0x0002
        /*0022*/ 	.short	0x000c
        /*0024*/ 	.byte	0x00, 0xf0, 0x11, 0x00


	//----- nvinfo : EIATTR_KPARAM_INFO
	.align		4
.L_46:
        /*0028*/ 	.byte	0x04, 0x17
        /*002a*/ 	.short	(.L_48 - .L_47)
.L_47:
        /*002c*/ 	.word	0x00000000
        /*0030*/ 	.short	0x0001
        /*0032*/ 	.short	0x0008
        /*0034*/ 	.byte	0x00, 0xf0, 0x11, 0x00


	//----- nvinfo : EIATTR_KPARAM_INFO
	.align		4
.L_48:
        /*0038*/ 	.byte	0x04, 0x17
        /*003a*/ 	.short	(.L_50 - .L_49)
.L_49:
        /*003c*/ 	.word	0x00000000
        /*0040*/ 	.short	0x0000
        /*0042*/ 	.short	0x0000
        /*0044*/ 	.byte	0x00, 0xf5, 0x21, 0x00


	//----- nvinfo : EIATTR_SPARSE_MMA_MASK
	.align		4
.L_50:
        /*0048*/ 	.byte	0x03, 0x50
        /*004a*/ 	.short	0x0000


	//----- nvinfo : EIATTR_MAXREG_COUNT
	.align		4
        /*004c*/ 	.byte	0x03, 0x1b
        /*004e*/ 	.short	0x00ff


	//----- nvinfo : EIATTR_MERCURY_ISA_VERSION
	.align		4
        /*0050*/ 	.byte	0x03, 0x5f
        /*0052*/ 	.short	0x0101


	//----- nvinfo : EIATTR_VRC_CTA_INIT_COUNT
	.align		4
        /*0054*/ 	.byte	0x02, 0x4a
	.zero		1
	.zero		1


	//----- nvinfo : EIATTR_EXIT_INSTR_OFFSETS
	.align		4
        /*0058*/ 	.byte	0x04, 0x1c
        /*005a*/ 	.short	(.L_52 - .L_51)


	//   ....[0]....
.L_51:
        /*005c*/ 	.word	0x000026b0


	//   ....[1]....
        /*0060*/ 	.word	0x00002730


	//----- nvinfo : EIATTR_CRS_STACK_SIZE
	.align		4
.L_52:
        /*0064*/ 	.byte	0x04, 0x1e
        /*0066*/ 	.short	(.L_54 - .L_53)
.L_53:
        /*0068*/ 	.word	0x00000000


	//----- nvinfo : EIATTR_CBANK_PARAM_SIZE
	.align		4
.L_54:
        /*006c*/ 	.byte	0x03, 0x19
        /*006e*/ 	.short	0x0014


	//----- nvinfo : EIATTR_PARAM_CBANK
	.align		4
        /*0070*/ 	.byte	0x04, 0x0a
        /*0072*/ 	.short	(.L_56 - .L_55)
	.align		4
.L_55:
        /*0074*/ 	.word	index@(.nv.constant0._Z10InitMatrixPPfjji)
        /*0078*/ 	.short	0x0380
        /*007a*/ 	.short	0x0014


	//----- nvinfo : EIATTR_SW_WAR
	.align		4
.L_56:
        /*007c*/ 	.byte	0x04, 0x36
        /*007e*/ 	.short	(.L_58 - .L_57)
.L_57:
        /*0080*/ 	.word	0x00000008
.L_58:


//--------------------- .nv.callgraph             --------------------------
	.section	.nv.callgraph,"",@"SHT_CUDA_CALLGRAPH"
	.align	4
	.sectionentsize	8
	.align		4
        /*0000*/ 	.word	0x00000000
	.align		4
        /*0004*/ 	.word	0xffffffff
	.align		4
        /*0008*/ 	.word	0x00000000
	.align		4
        /*000c*/ 	.word	0xfffffffe
	.align		4
        /*0010*/ 	.word	0x00000000
	.align		4
        /*0014*/ 	.word	0xfffffffd
	.align		4
        /*0018*/ 	.word	0x00000000
	.align		4
        /*001c*/ 	.word	0xfffffffc


//--------------------- .nv.constant4             --------------------------
	.section	.nv.constant4,"a",@progbits
	.align	8
	.align		8
.nv.constant4:
        /*0000*/ 	.dword	precalc_xorwow_matrix
	.align		8
        /*0008*/ 	.dword	precalc_xorwow_offset_matrix
	.align		8
        /*0010*/ 	.dword	mrg32k3aM1
	.align		8
        /*0018*/ 	.dword	mrg32k3aM2
	.align		8
        /*0020*/ 	.dword	mrg32k3aM1SubSeq
	.align		8
        /*0028*/ 	.dword	mrg32k3aM2SubSeq
	.align		8
        /*0030*/ 	.dword	mrg32k3aM1Seq
	.align		8
        /*0038*/ 	.dword	mrg32k3aM2Seq


//--------------------- .nv.constant3             --------------------------
	.section	.nv.constant3,"a",@progbits
	.align	8
.nv.constant3:
	.type		__cr_lgamma_table,@object
	.size		__cr_lgamma_table,(.L_8 - __cr_lgamma_table)
__cr_lgamma_table:
        /*0000*/ 	.byte	0x00, 0x00, 0x00, 0x00, 0x00, 0x00, 0x00, 0x00, 0x00, 0x00, 0x00, 0x00, 0x00, 0x00, 0x00, 0x00
        /*0010*/ 	.byte	0xef, 0x39, 0xfa, 0xfe, 0x42, 0x2e, 0xe6, 0x3f, 0x02, 0x20, 0x2a, 0xfa, 0x0b, 0xab, 0xfc, 0x3f
        /*0020*/ 	.byte	0xf9, 0x2c, 0x92, 0x7c, 0xa7, 0x6c, 0x09, 0x40, 0xc9, 0x79, 0x44, 0x3c, 0x64, 0x26, 0x13, 0x40
        /*0030*/ 	.byte	0xca, 0x01, 0xcf, 0x3a, 0x27, 0x51, 0x1a, 0x40, 0x30, 0xcc, 0x2d, 0xf3, 0xe1, 0x0c, 0x21, 0x40
        /*0040*/ 	.byte	0x0d, 0xb7, 0xfc, 0x82, 0x8e, 0x35, 0x25, 0x40
.L_8:


//--------------------- .text._Z8MultiplyPPfS0_S0_jjj --------------------------
	.section	.text._Z8MultiplyPPfS0_S0_jjj,"ax",@progbits
	.align	128
        .global         _Z8MultiplyPPfS0_S0_jjj
        .type           _Z8MultiplyPPfS0_S0_jjj,@function
        .size           _Z8MultiplyPPfS0_S0_jjj,(.L_x_17 - _Z8MultiplyPPfS0_S0_jjj)
        .other          _Z8MultiplyPPfS0_S0_jjj,@"STO_CUDA_ENTRY STV_DEFAULT"
_Z8MultiplyPPfS0_S0_jjj:
.text._Z8MultiplyPPfS0_S0_jjj:
[----:B------:R-:W-:Y:S01]  /*0000*/  LDC R1, c[0x0][0x37c] ;  /* 0x0000df00ff017b82 */ /* 0x000fe20000000800 */
[----:B------:R-:W0:Y:S01]  /*0010*/  S2R R0, SR_CTAID.X ;  /* 0x0000000000007919 */ /* 0x000e220000002500 */
[----:B------:R-:W1:Y:S01]  /*0020*/  LDCU UR4, c[0x0][0x364] ;  /* 0x00006c80ff0477ac */ /* 0x000e620008000800 */
[----:B------:R-:W0:Y:S01]  /*0030*/  S2R R3, SR_TID.X ;  /* 0x0000000000037919 */ /* 0x000e220000002100 */
[----:B------:R-:W0:Y:S01]  /*0040*/  LDCU UR5, c[0x0][0x360] ;  /* 0x00006c00ff0577ac */ /* 0x000e220008000800 */
[----:B------:R-:W1:Y:S01]  /*0050*/  S2R R7, SR_CTAID.Y ;  /* 0x0000000000077919 */ /* 0x000e620000002600 */
[----:B------:R-:W2:Y:S01]  /*0060*/  LDCU UR6, c[0x0][0x3a0] ;  /* 0x00007400ff0677ac */ /* 0x000ea20008000800 */
[----:B------:R-:W1:Y:S01]  /*0070*/  S2R R2, SR_TID.Y ;  /* 0x0000000000027919 */ /* 0x000e620000002200 */
[----:B------:R-:W3:Y:S01]  /*0080*/  LDCU UR7, c[0x0][0x398] ;  /* 0x00007300ff0777ac */ /* 0x000ee20008000800 */
[----:B0-----:R-:W-:-:S05]  /*0090*/  IMAD R0, R0, UR5, R3 ;  /* 0x0000000500007c24 */ /* 0x001fca000f8e0203 */
[----:B--2---:R-:W-:Y:S01]  /*00a0*/  ISETP.GE.U32.AND P0, PT, R0, UR6, PT ;  /* 0x0000000600007c0c */ /* 0x004fe2000bf06070 */
[----:B-1----:R-:W-:-:S05]  /*00b0*/  IMAD R7, R7, UR4, R2 ;  /* 0x0000000407077c24 */ /* 0x002fca000f8e0202 */
[----:B---3--:R-:W-:-:S13]  /*00c0*/  ISETP.GE.U32.OR P0, PT, R7, UR7, P0 ;  /* 0x0000000707007c0c */ /* 0x008fda0008706470 */
[----:B------:R-:W-:Y:S05]  /*00d0*/  @P0 EXIT ;  /* 0x000000000000094d */ /* 0x000fea0003800000 */
[----:B------:R-:W0:Y:S01]  /*00e0*/  LDC.64 R2, c[0x0][0x390] ;  /* 0x0000e400ff027b82 */ /* 0x000e220000000a00 */
[----:B------:R-:W1:Y:S07]  /*00f0*/  LDCU.64 UR6, c[0x0][0x358] ;  /* 0x00006b00ff0677ac */ /* 0x000e6e0008000a00 */
[----:B------:R-:W2:Y:S01]  /*0100*/  LDC R8, c[0x0][0x39c] ;  /* 0x0000e700ff087b82 */ /* 0x000ea20000000800 */
[----:B0-----:R-:W-:-:S05]  /*0110*/  IMAD.WIDE.U32 R2, R7, 0x8, R2 ;  /* 0x0000000807027825 */ /* 0x001fca00078e0002 */
[----:B-1----:R-:W3:Y:S01]  /*0120*/  LDG.E.64 R4, desc[UR6][R2.64] ;  /* 0x0000000602047981 */ /* 0x002ee2000c1e1b00 */
[----:B--2---:R-:W-:Y:S01]  /*0130*/  ISETP.NE.AND P0, PT, R8, RZ, PT ;  /* 0x000000ff0800720c */ /* 0x004fe20003f05270 */
[----:B---3--:R-:W-:-:S05]  /*0140*/  IMAD.WIDE.U32 R4, R0, 0x4, R4 ;  /* 0x0000000400047825 */ /* 0x008fca00078e0004 */
[----:B------:R0:W-:Y:S07]  /*0150*/  STG.E desc[UR6][R4.64], RZ ;  /* 0x000000ff04007986 */ /* 0x0001ee000c101906 */
[----:B------:R-:W-:Y:S05]  /*0160*/  @!P0 EXIT ;  /* 0x000000000000894d */ /* 0x000fea0003800000 */
[----:B0-----:R-:W0:Y:S01]  /*0170*/  LDC.64 R4, c[0x0][0x380] ;  /* 0x0000e000ff047b82 */ /* 0x001e220000000a00 */
[C---:B------:R-:W-:Y:S01]  /*0180*/  ISETP.GE.U32.AND P1, PT, R8.reuse, 0x8, PT ;  /* 0x000000080800780c */ /* 0x040fe20003f26070 */
[----:B------:R-:W-:Y:S01]  /*0190*/  HFMA2 R9, -RZ, RZ, 0, 0 ;  /* 0x00000000ff097431 */ /* 0x000fe200000001ff */
[----:B------:R-:W-:-:S04]  /*01a0*/  LOP3.LUT R11, R8, 0x7, RZ, 0xc0, !PT ;  /* 0x00000007080b7812 */ /* 0x000fc800078ec0ff */
[----:B------:R-:W-:Y:S01]  /*01b0*/  ISETP.NE.AND P0, PT, R11, RZ, PT ;  /* 0x000000ff0b00720c */ /* 0x000fe20003f05270 */
[----:B0-----:R-:W-:-:S06]  /*01c0*/  IMAD.WIDE.U32 R4, R7, 0x8, R4 ;  /* 0x0000000807047825 */ /* 0x001fcc00078e0004 */
[----:B------:R-:W-:Y:S06]  /*01d0*/  @!P1 BRA `(.L_x_0) ;  /* 0x0000000400c09947 */ /* 0x000fec0003800000 */
[----:B------:R-:W0:Y:S01]  /*01e0*/  LDCU.64 UR4, c[0x0][0x388] ;  /* 0x00007100ff0477ac */ /* 0x000e220008000a00 */
[----:B------:R-:W-:-:S04]  /*01f0*/  LOP3.LUT R9, R8, 0xfffffff8, RZ, 0xc0, !PT ;  /* 0xfffffff808097812 */ /* 0x000fc800078ec0ff */
[----:B------:R-:W-:Y:S01]  /*0200*/  IADD3 R10, PT, PT, -R9, RZ, RZ ;  /* 0x000000ff090a7210 */ /* 0x000fe20007ffe1ff */
[----:B0-----:R-:W-:-:S04]  /*0210*/  UIADD3 UR4, UP0, UPT, UR4, 0x20, URZ ;  /* 0x0000002004047890 */ /* 0x001fc8000ff1e0ff */
[----:B------:R-:W-:Y:S02]  /*0220*/  UIADD3.X UR5, UPT, UPT, URZ, UR5, URZ, UP0, !UPT ;  /* 0x00000005ff057290 */ /* 0x000fe400087fe4ff */
[----:B------:R-:W-:Y:S01]  /*0230*/  MOV R6, UR4 ;  /* 0x0000000400067c02 */ /* 0x000fe20008000f00 */
[----:B------:R-:W-:-:S03]  /*0240*/  UMOV UR4, URZ ;  /* 0x000000ff00047c82 */ /* 0x000fc60008000000 */
[----:B------:R-:W-:Y:S01]  /*0250*/  MOV R7, UR5 ;  /* 0x0000000500077c02 */ /* 0x000fe20008000f00 */
[----:B------:R-:W-:-:S06]  /*0260*/  UMOV UR5, URZ ;  /* 0x000000ff00057c82 */ /* 0x000fcc0008000000 */
.L_x_1:
[----:B0-----:R-:W2:Y:S04]  /*0270*/  LDG.E.64 R14, desc[UR6][R4.64] ;  /* 0x00000006040e7981 */ /* 0x001ea8000c1e1b00 */
[----:B------:R-:W3:Y:S04]  /*0280*/  LDG.E.64 R16, desc[UR6][R6.64+-0x20] ;  /* 0xffffe00606107981 */ /* 0x000ee8000c1e1b00 */
[----:B------:R-:W4:Y:S01]  /*0290*/  LDG.E.64 R12, desc[UR6][R2.64] ;  /* 0x00000006020c7981 */ /* 0x000f22000c1e1b00 */
[----:B--2---:R-:W-:Y:S01]  /*02a0*/  IADD3 R14, P1, PT, R14, UR4, RZ ;  /* 0x000000040e0e7c10 */ /* 0x004fe2000ff3e0ff */
[----:B---3--:R-:W-:-:S03]  /*02b0*/  IMAD.WIDE.U32 R20, R0, 0x4, R16 ;  /* 0x0000000400147825 */ /* 0x008fc600078e0010 */
[----:B------:R-:W-:Y:S01]  /*02c0*/  IADD3.X R15, PT, PT, R15, UR5, RZ, P1, !PT ;  /* 0x000000050f0f7c10 */ /* 0x000fe20008ffe4ff */
[----:B----4-:R-:W-:Y:S02]  /*02d0*/  IMAD.WIDE.U32 R12, R0, 0x4, R12 ;  /* 0x00000004000c7825 */ /* 0x010fe400078e000c */
[----:B------:R-:W2:Y:S04]  /*02e0*/  LDG.E R21, desc[UR6][R20.64] ;  /* 0x0000000614157981 */ /* 0x000ea8000c1e1900 */
[----:B------:R-:W2:Y:S04]  /*02f0*/  LDG.E R17, desc[UR6][R12.64] ;  /* 0x000000060c117981 */ /* 0x000ea8000c1e1900 */
[----:B------:R-:W2:Y:S02]  /*0300*/  LDG.E R14, desc[UR6][R14.64] ;  /* 0x000000060e0e7981 */ /* 0x000ea4000c1e1900 */
[----:B--2---:R-:W-:-:S05]  /*0310*/  FFMA R27, R14, R21, R17 ;  /* 0x000000150e1b7223 */ /* 0x004fca0000000011 */
[----:B------:R0:W-:Y:S04]  /*0320*/  STG.E desc[UR6][R12.64], R27 ;  /* 0x0000001b0c007986 */ /* 0x0001e8000c101906 */
[----:B------:R-:W2:Y:S04]  /*0330*/  LDG.E.64 R18, desc[UR6][R4.64] ;  /* 0x0000000604127981 */ /* 0x000ea8000c1e1b00 */
[----:B------:R-:W3:Y:S04]  /*0340*/  LDG.E.64 R16, desc[UR6][R6.64+-0x18] ;  /* 0xffffe80606107981 */ /* 0x000ee8000c1e1b00 */
[----:B------:R-:W4:Y:S01]  /*0350*/  LDG.E.64 R24, desc[UR6][R2.64] ;  /* 0x0000000602187981 */ /* 0x000f22000c1e1b00 */
[----:B--2---:R-:W-:Y:S01]  /*0360*/  IADD3 R18, P1, PT, R18, UR4, RZ ;  /* 0x0000000412127c10 */ /* 0x004fe2000ff3e0ff */
[----:B---3--:R-:W-:-:S03]  /*0370*/  IMAD.WIDE.U32 R22, R0, 0x4, R16 ;  /* 0x0000000400167825 */ /* 0x008fc600078e0010 */
[----:B------:R-:W-:Y:S01]  /*0380*/  IADD3.X R19, PT, PT, R19, UR5, RZ, P1, !PT ;  /* 0x0000000513137c10 */ /* 0x000fe20008ffe4ff */
[----:B----4-:R-:W-:Y:S02]  /*0390*/  IMAD.WIDE.U32 R16, R0, 0x4, R24 ;  /* 0x0000000400107825 */ /* 0x010fe400078e0018 */
[----:B------:R-:W0:Y:S04]  /*03a0*/  LDG.E R23, desc[UR6][R22.64] ;  /* 0x0000000616177981 */ /* 0x000e28000c1e1900 */
[----:B------:R-:W0:Y:S04]  /*03b0*/  LDG.E R15, desc[UR6][R16.64] ;  /* 0x00000006100f7981 */ /* 0x000e28000c1e1900 */
[----:B------:R-:W0:Y:S02]  /*03c0*/  LDG.E R18, desc[UR6][R18.64+0x4] ;  /* 0x0000040612127981 */ /* 0x000e24000c1e1900 */
[----:B0-----:R-:W-:-:S05]  /*03d0*/  FFMA R27, R18, R23, R15 ;  /* 0x00000017121b7223 */ /* 0x001fca000000000f */
        /* <DEDUP_REMOVED lines=70> */
[----:B------:R-:W2:Y:S01]  /*0840*/  LDG.E R18, desc[UR6][R18.64+0x1c] ;  /* 0x00001c0612127981 */ /* 0x000ea2000c1e1900 */
[----:B------:R-:W-:-:S04]  /*0850*/  IADD3 R10, PT, PT, R10, 0x8, RZ ;  /* 0x000000080a0a7810 */ /* 0x000fc80007ffe0ff */
[----:B------:R-:W-:Y:S01]  /*0860*/  ISETP.NE.AND P1, PT, R10, RZ, PT ;  /* 0x000000ff0a00720c */ /* 0x000fe20003f25270 */
[----:B------:R-:W-:Y:S01]  /*0870*/  UIADD3 UR4, UP0, UPT, UR4, 0x20, URZ ;  /* 0x0000002004047890 */ /* 0x000fe2000ff1e0ff */
[----:B------:R-:W-:-:S03]  /*0880*/  IADD3 R6, P2, PT, R6, 0x40, RZ ;  /* 0x0000004006067810 */ /* 0x000fc60007f5e0ff */
[----:B------:R-:W-:Y:S01]  /*0890*/  UIADD3.X UR5, UPT, UPT, URZ, UR5, URZ, UP0, !UPT ;  /* 0x00000005ff057290 */ /* 0x000fe200087fe4ff */
[----:B------:R-:W-:Y:S01]  /*08a0*/  IADD3.X R7, PT, PT, RZ, R7, RZ, P2, !PT ;  /* 0x00000007ff077210 */ /* 0x000fe200017fe4ff */
[----:B--2---:R-:W-:-:S05]  /*08b0*/  FFMA R15, R18, R23, R15 ;  /* 0x00000017120f7223 */ /* 0x004fca000000000f */
[----:B------:R0:W-:Y:S01]  /*08c0*/  STG.E desc[UR6][R16.64], R15 ;  /* 0x0000000f10007986 */ /* 0x0001e2000c101906 */
[----:B------:R-:W-:Y:S05]  /*08d0*/  @P1 BRA `(.L_x_1) ;  /* 0xfffffff800641947 */ /* 0x000fea000383ffff */
.L_x_0:
[----:B------:R-:W-:Y:S05]  /*08e0*/  @!P0 EXIT ;  /* 0x000000000000894d */ /* 0x000fea0003800000 */
[----:B------:R-:W-:Y:S02]  /*08f0*/  ISETP.GE.U32.AND P0, PT, R11, 0x4, PT ;  /* 0x000000040b00780c */ /* 0x000fe40003f06070 */
[----:B------:R-:W-:-:S04]  /*0900*/  LOP3.LUT R20, R8, 0x3, RZ, 0xc0, !PT ;  /* 0x0000000308147812 */ /* 0x000fc800078ec0ff */
[----:B------:R-:W-:-:S07]  /*0910*/  ISETP.NE.AND P1, PT, R20, RZ, PT ;  /* 0x000000ff1400720c */ /* 0x000fce0003f25270 */
[----:B------:R-:W-:Y:S06]  /*0920*/  @!P0 BRA `(.L_x_2) ;  /* 0x0000000000bc8947 */ /* 0x000fec0003800000 */
[----:B------:R-:W1:Y:S01]  /*0930*/  LDC.64 R6, c[0x0][0x388] ;  /* 0x0000e200ff067b82 */ /* 0x000e620000000a00 */
[----:B------:R-:W2:Y:S04]  /*0940*/  LDG.E.64 R10, desc[UR6][R4.64] ;  /* 0x00000006040a7981 */ /* 0x000ea8000c1e1b00 */
[----:B0-----:R-:W3:Y:S01]  /*0950*/  LDG.E.64 R16, desc[UR6][R2.64] ;  /* 0x0000000602107981 */ /* 0x001ee2000c1e1b00 */
[----:B-1----:R-:W-:-:S05]  /*0960*/  IMAD.WIDE.U32 R6, R9, 0x8, R6 ;  /* 0x0000000809067825 */ /* 0x002fca00078e0006 */
[----:B------:R-:W4:Y:S01]  /*0970*/  LDG.E.64 R14, desc[UR6][R6.64] ;  /* 0x00000006060e7981 */ /* 0x000f22000c1e1b00 */
[----:B--2---:R-:W-:-:S04]  /*0980*/  IMAD.WIDE.U32 R12, R9, 0x4, R10 ;  /* 0x00000004090c7825 */ /* 0x004fc800078e000a */
[C---:B---3--:R-:W-:Y:S02]  /*0990*/  IMAD.WIDE.U32 R10, R0.reuse, 0x4, R16 ;  /* 0x00000004000a7825 */ /* 0x048fe400078e0010 */
[----:B------:R-:W2:Y:S04]  /*09a0*/  LDG.E R12, desc[UR6][R12.64] ;  /* 0x000000060c0c7981 */ /* 0x000ea8000c1e1900 */
[----:B------:R-:W2:Y:S01]  /*09b0*/  LDG.E R17, desc[UR6][R10.64] ;  /* 0x000000060a117981 */ /* 0x000ea2000c1e1900 */
[----:B----4-:R-:W-:-:S06]  /*09c0*/  IMAD.WIDE.U32 R14, R0, 0x4, R14 ;  /* 0x00000004000e7825 */ /* 0x010fcc00078e000e */
[----:B------:R-:W2:Y:S02]  /*09d0*/  LDG.E R15, desc[UR6][R14.64] ;  /* 0x000000060e0f7981 */ /* 0x000ea4000c1e1900 */
[----:B--2---:R-:W-:-:S05]  /*09e0*/  FFMA R21, R12, R15, R17 ;  /* 0x0000000f0c157223 */ /* 0x004fca0000000011 */
[----:B------:R0:W-:Y:S04]  /*09f0*/  STG.E desc[UR6][R10.64], R21 ;  /* 0x000000150a007986 */ /* 0x0001e8000c101906 */
[----:B------:R-:W2:Y:S04]  /*0a00*/  LDG.E.64 R16, desc[UR6][R4.64] ;  /* 0x0000000604107981 */ /* 0x000ea8000c1e1b00 */
[----:B------:R-:W3:Y:S04]  /*0a10*/  LDG.E.64 R18, desc[UR6][R6.64+0x8] ;  /* 0x0000080606127981 */ /* 0x000ee8000c1e1b00 */
[----:B------:R-:W4:Y:S01]  /*0a20*/  LDG.E.64 R22, desc[UR6][R2.64] ;  /* 0x0000000602167981 */ /* 0x000f22000c1e1b00 */
[----:B--2---:R-:W-:-:S04]  /*0a30*/  IMAD.WIDE.U32 R16, R9, 0x4, R16 ;  /* 0x0000000409107825 */ /* 0x004fc800078e0010 */
[C---:B---3--:R-:W-:Y:S02]  /*0a40*/  IMAD.WIDE.U32 R18, R0.reuse, 0x4, R18 ;  /* 0x0000000400127825 */ /* 0x048fe400078e0012 */
[----:B------:R-:W2:Y:S02]  /*0a50*/  LDG.E R16, desc[UR6][R16.64+0x4] ;  /* 0x0000040610107981 */ /* 0x000ea4000c1e1900 */
[----:B----4-:R-:W-:Y:S02]  /*0a60*/  IMAD.WIDE.U32 R22, R0, 0x4, R22 ;  /* 0x0000000400167825 */ /* 0x010fe400078e0016 */
[----:B------:R-:W2:Y:S04]  /*0a70*/  LDG.E R19, desc[UR6][R18.64] ;  /* 0x0000000612137981 */ /* 0x000ea8000c1e1900 */
[----:B------:R-:W2:Y:S02]  /*0a80*/  LDG.E R13, desc[UR6][R22.64] ;  /* 0x00000006160d7981 */ /* 0x000ea4000c1e1900 */
[----:B--2---:R-:W-:-:S05]  /*0a90*/  FFMA R25, R16, R19, R13 ;  /* 0x0000001310197223 */ /* 0x004fca000000000d */
[----:B------:R1:W-:Y:S04]  /*0aa0*/  STG.E desc[UR6][R22.64], R25 ;  /* 0x0000001916007986 */ /* 0x0003e8000c101906 */
[----:B0-----:R-:W2:Y:S04]  /*0ab0*/  LDG.E.64 R10, desc[UR6][R4.64] ;  /* 0x00000006040a7981 */ /* 0x001ea8000c1e1b00 */
        /* <DEDUP_REMOVED lines=10> */
[----:B------:R-:W3:Y:S04]  /*0b60*/  LDG.E.64 R18, desc[UR6][R6.64+0x18] ;  /* 0x0000180606127981 */ /* 0x000ee8000c1e1b00 */
[----:B------:R-:W4:Y:S04]  /*0b70*/  LDG.E.64 R16, desc[UR6][R4.64] ;  /* 0x0000000604107981 */ /* 0x000f28000c1e1b00 */
[----:B-1----:R-:W5:Y:S01]  /*0b80*/  LDG.E.64 R22, desc[UR6][R2.64] ;  /* 0x0000000602167981 */ /* 0x002f62000c1e1b00 */
[----:B---3--:R-:W-:-:S04]  /*0b90*/  IMAD.WIDE.U32 R18, R0, 0x4, R18 ;  /* 0x0000000400127825 */ /* 0x008fc800078e0012 */
[C---:B----4-:R-:W-:Y:S02]  /*0ba0*/  IMAD.WIDE.U32 R16, R9.reuse, 0x4, R16 ;  /* 0x0000000409107825 */ /* 0x050fe400078e0010 */
[----:B------:R-:W3:Y:S02]  /*0bb0*/  LDG.E R19, desc[UR6][R18.64] ;  /* 0x0000000612137981 */ /* 0x000ee4000c1e1900 */
[----:B-----5:R-:W-:Y:S02]  /*0bc0*/  IMAD.WIDE.U32 R22, R0, 0x4, R22 ;  /* 0x0000000400167825 */ /* 0x020fe400078e0016 */
[----:B------:R-:W3:Y:S04]  /*0bd0*/  LDG.E R16, desc[UR6][R16.64+0xc] ;  /* 0x00000c0610107981 */ /* 0x000ee8000c1e1900 */
[----:B------:R-:W3:Y:S01]  /*0be0*/  LDG.E R11, desc[UR6][R22.64] ;  /* 0x00000006160b7981 */ /* 0x000ee2000c1e1900 */
[----:B------:R-:W-:Y:S01]  /*0bf0*/  IADD3 R9, PT, PT, R9, 0x4, RZ ;  /* 0x0000000409097810 */ /* 0x000fe20007ffe0ff */
[----:B---3--:R-:W-:-:S05]  /*0c00*/  FFMA R11, R16, R19, R11 ;  /* 0x00000013100b7223 */ /* 0x008fca000000000b */
[----:B------:R2:W-:Y:S02]  /*0c10*/  STG.E desc[UR6][R22.64], R11 ;  /* 0x0000000b16007986 */ /* 0x0005e4000c101906 */
.L_x_2:
[----:B------:R-:W-:Y:S05]  /*0c20*/  @!P1 EXIT ;  /* 0x000000000000994d */ /* 0x000fea0003800000 */
[----:B------:R-:W-:Y:S02]  /*0c30*/  ISETP.NE.AND P0, PT, R20, 0x1, PT ;  /* 0x000000011400780c */ /* 0x000fe40003f05270 */
[----:B------:R-:W-:-:S04]  /*0c40*/  LOP3.LUT R8, R8, 0x1, RZ, 0xc0, !PT ;  /* 0x0000000108087812 */ /* 0x000fc800078ec0ff */
[----:B------:R-:W-:-:S07]  /*0c50*/  ISETP.NE.U32.AND P1, PT, R8, 0x1, PT ;  /* 0x000000010800780c */ /* 0x000fce0003f25070 */
[----:B------:R-:W-:Y:S06]  /*0c60*/  @!P0 BRA `(.L_x_3) ;  /* 0x0000000000648947 */ /* 0x000fec0003800000 */
[----:B------:R-:W1:Y:S01]  /*0c70*/  LDC.64 R6, c[0x0][0x388] ;  /* 0x0000e200ff067b82 */ /* 0x000e620000000a00 */
[----:B--2---:R-:W2:Y:S04]  /*0c80*/  LDG.E.64 R10, desc[UR6][R4.64] ;  /* 0x00000006040a7981 */ /* 0x004ea8000c1e1b00 */
        /* <DEDUP_REMOVED lines=19> */
[----:B------:R-:W2:Y:S01]  /*0dc0*/  LDG.E R11, desc[UR6][R20.64] ;  /* 0x00000006140b7981 */ /* 0x000ea2000c1e1900 */
[----:B------:R-:W-:Y:S01]  /*0dd0*/  IADD3 R9, PT, PT, R9, 0x2, RZ ;  /* 0x0000000209097810 */ /* 0x000fe20007ffe0ff */
[----:B--2---:R-:W-:-:S05]  /*0de0*/  FFMA R11, R16, R19, R11 ;  /* 0x00000013100b7223 */ /* 0x004fca000000000b */
[----:B------:R1:W-:Y:S02]  /*0df0*/  STG.E desc[UR6][R20.64], R11 ;  /* 0x0000000b14007986 */ /* 0x0003e4000c101906 */
.L_x_3:
[----:B------:R-:W-:Y:S05]  /*0e00*/  @P1 EXIT ;  /* 0x000000000000194d */ /* 0x000fea0003800000 */
[----:B-12---:R-:W1:Y:S01]  /*0e10*/  LDC.64 R10, c[0x0][0x388] ;  /* 0x0000e200ff0a7b82 */ /* 0x006e620000000a00 */
[----:B------:R-:W2:Y:S04]  /*0e20*/  LDG.E.64 R4, desc[UR6][R4.64] ;  /* 0x0000000604047981 */ /* 0x000ea8000c1e1b00 */
[----:B------:R-:W0:Y:S01]  /*0e30*/  LDG.E.64 R2, desc[UR6][R2.64] ;  /* 0x0000000602027981 */ /* 0x000e22000c1e1b00 */
[----:B-1----:R-:W-:-:S06]  /*0e40*/  IMAD.WIDE.U32 R10, R9, 0x8, R10 ;  /* 0x00000008090a7825 */ /* 0x002fcc00078e000a */
[----:B------:R-:W3:Y:S01]  /*0e50*/  LDG.E.64 R10, desc[UR6][R10.64] ;  /* 0x000000060a0a7981 */ /* 0x000ee2000c1e1b00 */
[----:B--2---:R-:W-:-:S04]  /*0e60*/  IMAD.WIDE.U32 R6, R9, 0x4, R4 ;  /* 0x0000000409067825 */ /* 0x004fc800078e0004 */
[C---:B0-----:R-:W-:Y:S02]  /*0e70*/  IMAD.WIDE.U32 R12, R0.reuse, 0x4, R2 ;  /* 0x00000004000c7825 */ /* 0x041fe400078e0002 */
[----:B------:R-:W2:Y:S04]  /*0e80*/  LDG.E R6, desc[UR6][R6.64] ;  /* 0x0000000606067981 */ /* 0x000ea8000c1e1900 */
[----:B------:R-:W2:Y:S01]  /*0e90*/  LDG.E R15, desc[UR6][R12.64] ;  /* 0x000000060c0f7981 */ /* 0x000ea2000c1e1900 */
[----:B---3--:R-:W-:-:S06]  /*0ea0*/  IMAD.WIDE.U32 R8, R0, 0x4, R10 ;  /* 0x0000000400087825 */ /* 0x008fcc00078e000a */
[----:B------:R-:W2:Y:S02]  /*0eb0*/  LDG.E R9, desc[UR6][R8.64] ;  /* 0x0000000608097981 */ /* 0x000ea4000c1e1900 */
[----:B--2---:R-:W-:-:S05]  /*0ec0*/  FFMA R15, R6, R9, R15 ;  /* 0x00000009060f7223 */ /* 0x004fca000000000f */
[----:B------:R-:W-:Y:S01]  /*0ed0*/  STG.E desc[UR6][R12.64], R15 ;  /* 0x0000000f0c007986 */ /* 0x000fe2000c101906 */
[----:B------:R-:W-:Y:S05]  /*0ee0*/  EXIT ;  /* 0x000000000000794d */ /* 0x000fea0003800000 */
.L_x_4:
[----:B------:R-:W-:-:S00]  /*0ef0*/  BRA `(.L_x_4) ;  /* 0xfffffffc00fc7947 */ /* 0x000fc0000383ffff */
[----:B------:R-:W-:-:S00]  /*0f00*/  NOP ;  /* 0x0000000000007918 */ /* 0x000fc00000000000 */
[----:B------:R-:W-:-:S00]  /*0f10*/  NOP ;  /* 0x0000000000007918 */ /* 0x000fc00000000000 */
[----:B------:R-:W-:-:S00]  /*0f20*/  NOP ;  /* 0x0000000000007918 */ /* 0x000fc00000000000 */
[----:B------:R-:W-:-:S00]  /*0f30*/  NOP ;  /* 0x0000000000007918 */ /* 0x000fc00000000000 */
[----:B------:R-:W-:-:S00]  /*0f40*/  NOP ;  /* 0x0000000000007918 */ /* 0x000fc00000000000 */
[----:B------:R-:W-:-:S00]  /*0f50*/  NOP ;  /* 0x0000000000007918 */ /* 0x000fc00000000000 */
[----:B------:R-:W-:-:S00]  /*0f60*/  NOP ;  /* 0x0000000000007918 */ /* 0x000fc00000000000 */
[----:B------:R-:W-:-:S00]  /*0f70*/  NOP ;  /* 0x0000000000007918 */ /* 0x000fc00000000000 */
.L_x_17:


//--------------------- .text._Z10InitMatrixPPfjji --------------------------
	.section	.text._Z10InitMatrixPPfjji,"ax",@progbits
	.align	128
        .global         _Z10InitMatrixPPfjji
        .type           _Z10InitMatrixPPfjji,@function
        .size           _Z10InitMatrixPPfjji,(.L_x_18 - _Z10InitMatrixPPfjji)
        .other          _Z10InitMatrixPPfjji,@"STO_CUDA_ENTRY STV_DEFAULT"
_Z10InitMatrixPPfjji:
.text._Z10InitMatrixPPfjji:
[----:B------:R-:W0:Y:S01]  /*0000*/  LDC R1, c[0x0][0x37c] ;  /* 0x0000df00ff017b82 */ /* 0x000e220000000800 */
[----:B------:R-:W1:Y:S01]  /*0010*/  S2R R11, SR_CTAID.Y ;  /* 0x00000000000b7919 */ /* 0x000e620000002600 */
[----:B------:R-:W1:Y:S01]  /*0020*/  LDCU UR4, c[0x0][0x364] ;  /* 0x00006c80ff0477ac */ /* 0x000e620008000800 */
[----:B0-----:R-:W-:Y:S01]  /*0030*/  VIADD R1, R1, 0xffffffd0 ;  /* 0xffffffd001017836 */ /* 0x001fe20000000000 */
[----:B------:R-:W-:Y:S01]  /*0040*/  BSSY.RECONVERGENT B0, `(.L_x_5) ;  /* 0x0000263000007945 */ /* 0x000fe20003800200 */
[----:B------:R-:W1:Y:S01]  /*0050*/  S2R R0, SR_TID.Y ;  /* 0x0000000000007919 */ /* 0x000e620000002200 */
[----:B------:R-:W0:Y:S01]  /*0060*/  LDCU UR5, c[0x0][0x360] ;  /* 0x00006c00ff0577ac */ /* 0x000e220008000800 */
[----:B------:R-:W-:Y:S01]  /*0070*/  IMAD.MOV.U32 R5, RZ, RZ, -0x75bd8fc ;  /* 0xf8a42704ff057424 */ /* 0x000fe200078e00ff */
[----:B------:R-:W0:Y:S01]  /*0080*/  S2R R10, SR_CTAID.X ;  /* 0x00000000000a7919 */ /* 0x000e220000002500 */
[----:B------:R-:W2:Y:S01]  /*0090*/  LDCU UR6, c[0x0][0x38c] ;  /* 0x00007180ff0677ac */ /* 0x000ea20008000800 */
[----:B------:R-:W-:Y:S01]  /*00a0*/  IMAD.MOV.U32 R6, RZ, RZ, -0x23270784 ;  /* 0xdcd8f87cff067424 */ /* 0x000fe200078e00ff */
[----:B------:R-:W0:Y:S01]  /*00b0*/  S2R R3, SR_TID.X ;  /* 0x0000000000037919 */ /* 0x000e220000002100 */
[----:B------:R-:W3:Y:S01]  /*00c0*/  LDCU UR7, c[0x0][0x390] ;  /* 0x00007200ff0777ac */ /* 0x000ee20008000800 */
[----:B-1----:R-:W-:-:S05]  /*00d0*/  IMAD R11, R11, UR4, R0 ;  /* 0x000000040b0b7c24 */ /* 0x002fca000f8e0200 */
[----:B------:R-:W-:Y:S01]  /*00e0*/  ISETP.NE.AND P0, PT, R11, RZ, PT ;  /* 0x000000ff0b00720c */ /* 0x000fe20003f05270 */
[----:B0-----:R-:W-:-:S04]  /*00f0*/  IMAD R10, R10, UR5, R3 ;  /* 0x000000050a0a7c24 */ /* 0x001fc8000f8e0203 */
[----:B--2---:R-:W-:-:S04]  /*0100*/  IMAD R0, R11, UR6, R10 ;  /* 0x000000060b007c24 */ /* 0x004fc8000f8e020a */
[----:B---3--:R-:W-:Y:S01]  /*0110*/  IMAD R0, R0, UR7, RZ ;  /* 0x0000000700007c24 */ /* 0x008fe2000f8e02ff */
[----:B------:R-:W0:Y:S04]  /*0120*/  LDCU.64 UR6, c[0x0][0x358] ;  /* 0x00006b00ff0677ac */ /* 0x000e280008000a00 */
[----:B------:R-:W-:-:S05]  /*0130*/  LOP3.LUT R0, R0, 0xaad26b49, RZ, 0x3c, !PT ;  /* 0xaad26b4900007812 */ /* 0x000fca00078e3cff */
[----:B------:R-:W-:-:S04]  /*0140*/  IMAD R0, R0, 0x4182bed5, RZ ;  /* 0x4182bed500007824 */ /* 0x000fc800078e02ff */
[C---:B------:R-:W-:Y:S01]  /*0150*/  VIADD R2, R0.reuse, 0xd9f6dc18 ;  /* 0xd9f6dc1800027836 */ /* 0x040fe20000000000 */
[C---:B------:R-:W-:Y:S01]  /*0160*/  LOP3.LUT R4, R0.reuse, 0x159a55e5, RZ, 0x3c, !PT ;  /* 0x159a55e500047812 */ /* 0x040fe200078e3cff */
[C---:B------:R-:W-:Y:S02]  /*0170*/  VIADD R3, R0.reuse, 0x75bcd15 ;  /* 0x075bcd1500037836 */ /* 0x040fe40000000000 */
[----:B------:R-:W-:Y:S02]  /*0180*/  VIADD R7, R0, 0x583f19 ;  /* 0x00583f1900077836 */ /* 0x000fe40000000000 */
[----:B------:R1:W-:Y:S04]  /*0190*/  STL.64 [R1+0x8], R4 ;  /* 0x0000080401007387 */ /* 0x0003e80000100a00 */
[----:B------:R1:W-:Y:S04]  /*01a0*/  STL.64 [R1], R2 ;  /* 0x0000000201007387 */ /* 0x0003e80000100a00 */
[----:B------:R1:W-:Y:S01]  /*01b0*/  STL.64 [R1+0x10], R6 ;  /* 0x0000100601007387 */ /* 0x0003e20000100a00 */
[----:B0-----:R-:W-:Y:S05]  /*01c0*/  @!P0 BRA `(.L_x_6) ;  /* 0x0000002400288947 */ /* 0x001fea0003800000 */
[----:B-1----:R-:W-:Y:S02]  /*01d0*/  IMAD.MOV.U32 R7, RZ, RZ, RZ ;  /* 0x000000ffff077224 */ /* 0x002fe400078e00ff */
[----:B------:R-:W-:Y:S02]  /*01e0*/  IMAD.MOV.U32 R12, RZ, RZ, R11 ;  /* 0x000000ffff0c7224 */ /* 0x000fe400078e000b */
[----:B------:R-:W-:-:S07]  /*01f0*/  IMAD.MOV.U32 R13, RZ, RZ, RZ ;  /* 0x000000ffff0d7224 */ /* 0x000fce00078e00ff */
.L_x_15:
[----:B0-----:R-:W-:Y:S01]  /*0200*/  LOP3.LUT R0, R12, 0x3, RZ, 0xc0, !PT ;  /* 0x000000030c007812 */ /* 0x001fe200078ec0ff */
[----:B------:R-:W-:Y:S03]  /*0210*/  BSSY.RECONVERGENT B1, `(.L_x_7) ;  /* 0x000023f000017945 */ /* 0x000fe60003800200 */
[----:B------:R-:W-:-:S04]  /*0220*/  ISETP.NE.U32.AND P0, PT, R0, RZ, PT ;  /* 0x000000ff0000720c */ /* 0x000fc80003f05070 */
[----:B------:R-:W-:-:S13]  /*0230*/  ISETP.NE.AND.EX P0, PT, RZ, RZ, PT, P0 ;  /* 0x000000ffff00720c */ /* 0x000fda0003f05300 */
[----:B------:R-:W-:Y:S05]  /*0240*/  @!P0 BRA `(.L_x_8) ;  /* 0x0000002000ec8947 */ /* 0x000fea0003800000 */
[----:B------:R-:W0:Y:S01]  /*0250*/  LDC.64 R8, c[0x4][RZ] ;  /* 0x01000000ff087b82 */ /* 0x000e220000000a00 */
[----:B------:R-:W-:Y:S01]  /*0260*/  IMAD.MOV.U32 R0, RZ, RZ, RZ ;  /* 0x000000ffff007224 */ /* 0x000fe200078e00ff */
[----:B------:R-:W-:Y:S01]  /*0270*/  CS2R R2, SRZ ;  /* 0x0000000000027805 */ /* 0x000fe2000001ff00 */
[----:B------:R-:W-:Y:S01]  /*0280*/  IMAD.MOV.U32 R6, RZ, RZ, RZ ;  /* 0x000000ffff067224 */ /* 0x000fe200078e00ff */
[----:B------:R-:W-:Y:S01]  /*0290*/  CS2R R4, SRZ ;  /* 0x0000000000047805 */ /* 0x000fe2000001ff00 */
[----:B0-----:R-:W-:-:S07]  /*02a0*/  IMAD.WIDE.U32 R8, R7, 0xc80, R8 ;  /* 0x00000c8007087825 */ /* 0x001fce00078e0008 */
.L_x_10:
[----:B------:R-:W-:-:S06]  /*02b0*/  IMAD R16, R6, 0x4, R1 ;  /* 0x0000000406107824 */ /* 0x000fcc00078e0201 */
[----:B------:R-:W5:Y:S01]  /*02c0*/  LDL R16, [R16+0x4] ;  /* 0x0000040010107983 */ /* 0x000f620000100800 */
[----:B------:R-:W-:-:S05]  /*02d0*/  UMOV UR4, URZ ;  /* 0x000000ff00047c82 */ /* 0x000fca0008000000 */
.L_x_9:
[----:B-----5:R-:W-:Y:S01]  /*02e0*/  SHF.R.U32.HI R20, RZ, UR4, R16 ;  /* 0x00000004ff147c19 */ /* 0x020fe20008011610 */
[----:B------:R-:W-:-:S03]  /*02f0*/  IMAD.SHL.U32 R14, R6, 0x20, RZ ;  /* 0x00000020060e7824 */ /* 0x000fc600078e00ff */
[----:B------:R-:W-:Y:S01]  /*0300*/  LOP3.LUT R15, R20, 0x1, RZ, 0xc0, !PT ;  /* 0x00000001140f7812 */ /* 0x000fe200078ec0ff */
[----:B------:R-:W-:-:S03]  /*0310*/  VIADD R14, R14, UR4 ;  /* 0x000000040e0e7c36 */ /* 0x000fc60008000000 */
[----:B------:R-:W-:Y:S01]  /*0320*/  ISETP.NE.U32.AND P0, PT, R15, 0x1, PT ;  /* 0x000000010f00780c */ /* 0x000fe20003f05070 */
[----:B------:R-:W-:-:S03]  /*0330*/  IMAD R15, R14, 0x5, RZ ;  /* 0x000000050e0f7824 */ /* 0x000fc600078e02ff */
[----:B------:R-:W-:Y:S01]  /*0340*/  R2P PR, R20, 0x7e ;  /* 0x0000007e14007804 */ /* 0x000fe20000000000 */
[----:B------:R-:W-:-:S08]  /*0350*/  IMAD.WIDE.U32 R14, R15, 0x4, R8 ;  /* 0x000000040f0e7825 */ /* 0x000fd000078e0008 */
[----:B------:R-:W2:Y:S04]  /*0360*/  @!P0 LDG.E R17, desc[UR6][R14.64] ;  /* 0x000000060e118981 */ /* 0x000ea8000c1e1900 */
[----:B------:R-:W3:Y:S04]  /*0370*/  @P1 LDG.E R19, desc[UR6][R14.64+0x14] ;  /* 0x000014060e131981 */ /* 0x000ee8000c1e1900 */
[----:B------:R-:W4:Y:S04]  /*0380*/  @!P0 LDG.E R18, desc[UR6][R14.64+0x10] ;  /* 0x000010060e128981 */ /* 0x000f28000c1e1900 */
[----:B------:R-:W4:Y:S04]  /*0390*/  @P2 LDG.E R21, desc[UR6][R14.64+0x28] ;  /* 0x000028060e152981 */ /* 0x000f28000c1e1900 */
[----:B------:R-:W4:Y:S04]  /*03a0*/  @P1 LDG.E R22, desc[UR6][R14.64+0x24] ;  /* 0x000024060e161981 */ /* 0x000f28000c1e1900 */
[----:B------:R-:W4:Y:S04]  /*03b0*/  @P3 LDG.E R23, desc[UR6][R14.64+0x3c] ;  /* 0x00003c060e173981 */ /* 0x000f28000c1e1900 */
[----:B------:R-:W4:Y:S04]  /*03c0*/  @P2 LDG.E R24, desc[UR6][R14.64+0x38] ;  /* 0x000038060e182981 */ /* 0x000f28000c1e1900 */
[----:B------:R-:W4:Y:S04]  /*03d0*/  @P4 LDG.E R25, desc[UR6][R14.64+0x50] ;  /* 0x000050060e194981 */ /* 0x000f28000c1e1900 */
[----:B------:R-:W4:Y:S01]  /*03e0*/  @P5 LDG.E R27, desc[UR6][R14.64+0x64] ;  /* 0x000064060e1b5981 */ /* 0x000f22000c1e1900 */
[----:B--2---:R-:W-:-:S03]  /*03f0*/  @!P0 LOP3.LUT R0, R0, R17, RZ, 0x3c, !PT ;  /* 0x0000001100008212 */ /* 0x004fc600078e3cff */
[----:B------:R-:W2:Y:S01]  /*0400*/  @!P0 LDG.E R17, desc[UR6][R14.64+0x4] ;  /* 0x000004060e118981 */ /* 0x000ea2000c1e1900 */
[----:B---3--:R-:W-:-:S03]  /*0410*/  @P1 LOP3.LUT R0, R0, R19, RZ, 0x3c, !PT ;  /* 0x0000001300001212 */ /* 0x008fc600078e3cff */
[----:B------:R-:W3:Y:S01]  /*0420*/  @!P0 LDG.E R19, desc[UR6][R14.64+0xc] ;  /* 0x00000c060e138981 */ /* 0x000ee2000c1e1900 */
[----:B----4-:R-:W-:-:S03]  /*0430*/  @!P0 LOP3.LUT R3, R3, R18, RZ, 0x3c, !PT ;  /* 0x0000001203038212 */ /* 0x010fc600078e3cff */
[----:B------:R-:W4:Y:S01]  /*0440*/  @!P0 LDG.E R18, desc[UR6][R14.64+0x8] ;  /* 0x000008060e128981 */ /* 0x000f22000c1e1900 */
[----:B------:R-:W-:-:S03]  /*0450*/  @P2 LOP3.LUT R0, R0, R21, RZ, 0x3c, !PT ;  /* 0x0000001500002212 */ /* 0x000fc600078e3cff */
[----:B------:R-:W4:Y:S01]  /*0460*/  @P1 LDG.E R21, desc[UR6][R14.64+0x18] ;  /* 0x000018060e151981 */ /* 0x000f22000c1e1900 */
[----:B------:R-:W-:-:S03]  /*0470*/  @P1 LOP3.LUT R3, R3, R22, RZ, 0x3c, !PT ;  /* 0x0000001603031212 */ /* 0x000fc600078e3cff */
[----:B------:R-:W4:Y:S01]  /*0480*/  @P1 LDG.E R22, desc[UR6][R14.64+0x1c] ;  /* 0x00001c060e161981 */ /* 0x000f22000c1e1900 */
[----:B------:R-:W-:-:S03]  /*0490*/  @P3 LOP3.LUT R0, R0, R23, RZ, 0x3c, !PT ;  /* 0x0000001700003212 */ /* 0x000fc600078e3cff */
[----:B------:R-:W4:Y:S01]  /*04a0*/  @P1 LDG.E R23, desc[UR6][R14.64+0x20] ;  /* 0x000020060e171981 */ /* 0x000f22000c1e1900 */
[----:B------:R-:W-:-:S03]  /*04b0*/  @P2 LOP3.LUT R3, R3, R24, RZ, 0x3c, !PT ;  /* 0x0000001803032212 */ /* 0x000fc600078e3cff */
[----:B------:R-:W4:Y:S01]  /*04c0*/  @P3 LDG.E R24, desc[UR6][R14.64+0x4c] ;  /* 0x00004c060e183981 */ /* 0x000f22000c1e1900 */
[----:B--2---:R-:W-:-:S03]  /*04d0*/  @!P0 LOP3.LUT R4, R4, R17, RZ, 0x3c, !PT ;  /* 0x0000001104048212 */ /* 0x004fc600078e3cff */
[----:B------:R-:W2:Y:S01]  /*04e0*/  @P2 LDG.E R17, desc[UR6][R14.64+0x2c] ;  /* 0x00002c060e112981 */ /* 0x000ea2000c1e1900 */
[----:B---3--:R-:W-:-:S03]  /*04f0*/  @!P0 LOP3.LUT R2, R2, R19, RZ, 0x3c, !PT ;  /* 0x0000001302028212 */ /* 0x008fc600078e3cff */
[----:B------:R-:W3:Y:S01]  /*0500*/  @P2 LDG.E R19, desc[UR6][R14.64+0x34] ;  /* 0x000034060e132981 */ /* 0x000ee2000c1e1900 */
[----:B----4-:R-:W-:-:S03]  /*0510*/  @!P0 LOP3.LUT R5, R5, R18, RZ, 0x3c, !PT ;  /* 0x0000001205058212 */ /* 0x010fc600078e3cff */
[----:B------:R-:W4:Y:S01]  /*0520*/  @P2 LDG.E R18, desc[UR6][R14.64+0x30] ;  /* 0x000030060e122981 */ /* 0x000f22000c1e1900 */
        /* <DEDUP_REMOVED lines=10> */
[----:B--2---:R-:W-:-:S03]  /*05d0*/  @P2 LOP3.LUT R4, R4, R17, RZ, 0x3c, !PT ;  /* 0x0000001104042212 */ /* 0x004fc600078e3cff */
[----:B------:R-:W2:Y:S01]  /*05e0*/  @P4 LDG.E R17, desc[UR6][R14.64+0x54] ;  /* 0x000054060e114981 */ /* 0x000ea2000c1e1900 */
[----:B---3--:R-:W-:-:S03]  /*05f0*/  @P2 LOP3.LUT R2, R2, R19, RZ, 0x3c, !PT ;  /* 0x0000001302022212 */ /* 0x008fc600078e3cff */
[----:B------:R-:W3:Y:S01]  /*0600*/  @P4 LDG.E R19, desc[UR6][R14.64+0x5c] ;  /* 0x00005c060e134981 */ /* 0x000ee2000c1e1900 */
[----:B----4-:R-:W-:-:S03]  /*0610*/  @P2 LOP3.LUT R5, R5, R18, RZ, 0x3c, !PT ;  /* 0x0000001205052212 */ /* 0x010fc600078e3cff */
        /* <DEDUP_REMOVED lines=9> */
[----:B------:R-:W-:Y:S02]  /*06b0*/  LOP3.LUT P0, RZ, R20, 0x80, RZ, 0xc0, !PT ;  /* 0x0000008014ff7812 */ /* 0x000fe4000780c0ff */
[----:B------:R-:W-:-:S04]  /*06c0*/  @P5 LOP3.LUT R0, R0, R27, RZ, 0x3c, !PT ;  /* 0x0000001b00005212 */ /* 0x000fc800078e3cff */
[----:B------:R-:W-:-:S07]  /*06d0*/  @P6 LOP3.LUT R0, R0, R25, RZ, 0x3c, !PT ;  /* 0x0000001900006212 */ /* 0x000fce00078e3cff */
[----:B------:R-:W4:Y:S04]  /*06e0*/  @P0 LDG.E R25, desc[UR6][R14.64+0x8c] ;  /* 0x00008c060e190981 */ /* 0x000f28000c1e1900 */
        /* <DEDUP_REMOVED lines=15> */
[----:B------:R-:W-:Y:S02]  /*07e0*/  @P0 LOP3.LUT R0, R0, R25, RZ, 0x3c, !PT ;  /* 0x0000001900000212 */ /* 0x000fe400078e3cff */
[----:B--2---:R-:W-:Y:S02]  /*07f0*/  @P6 LOP3.LUT R4, R4, R17, RZ, 0x3c, !PT ;  /* 0x0000001104046212 */ /* 0x004fe400078e3cff */
[----:B---3--:R-:W-:Y:S02]  /*0800*/  @P6 LOP3.LUT R2, R2, R19, RZ, 0x3c, !PT ;  /* 0x0000001302026212 */ /* 0x008fe400078e3cff */
[----:B----4-:R-:W-:Y:S02]  /*0810*/  @P6 LOP3.LUT R5, R5, R18, RZ, 0x3c, !PT ;  /* 0x0000001205056212 */ /* 0x010fe400078e3cff */
[----:B------:R-:W-:Y:S02]  /*0820*/  @P0 LOP3.LUT R4, R4, R21, RZ, 0x3c, !PT ;  /* 0x0000001504040212 */ /* 0x000fe400078e3cff */
[----:B------:R-:W-:-:S02]  /*0830*/  @P6 LOP3.LUT R3, R3, R22, RZ, 0x3c, !PT ;  /* 0x0000001603036212 */ /* 0x000fc400078e3cff */
[----:B------:R-:W-:Y:S02]  /*0840*/  @P0 LOP3.LUT R2, R2, R23, RZ, 0x3c, !PT ;  /* 0x0000001702020212 */ /* 0x000fe400078e3cff */
[----:B------:R-:W-:Y:S02]  /*0850*/  @P0 LOP3.LUT R3, R3, R26, RZ, 0x3c, !PT ;  /* 0x0000001a03030212 */ /* 0x000fe400078e3cff */
[----:B------:R-:W-:Y:S02]  /*0860*/  @P0 LOP3.LUT R5, R5, R24, RZ, 0x3c, !PT ;  /* 0x0000001805050212 */ /* 0x000fe400078e3cff */
[----:B------:R-:W-:-:S13]  /*0870*/  R2P PR, R20.B1, 0x7f ;  /* 0x0000007f14007804 */ /* 0x000fda0000001000 */
[----:B------:R-:W2:Y:S04]  /*0880*/  @P0 LDG.E R17, desc[UR6][R14.64+0xa0] ;  /* 0x0000a0060e110981 */ /* 0x000ea8000c1e1900 */
[----:B------:R-:W3:Y:S04]  /*0890*/  @P1 LDG.E R19, desc[UR6][R14.64+0xb4] ;  /* 0x0000b4060e131981 */ /* 0x000ee8000c1e1900 */
[----:B------:R-:W4:Y:S04]  /*08a0*/  @P0 LDG.E R22, desc[UR6][R14.64+0xa8] ;  /* 0x0000a8060e160981 */ /* 0x000f28000c1e1900 */
[----:B------:R-:W4:Y:S04]  /*08b0*/  @P0 LDG.E R21, desc[UR6][R14.64+0xac] ;  /* 0x0000ac060e150981 */ /* 0x000f28000c1e1900 */
[----:B------:R-:W4:Y:S04]  /*08c0*/  @P0 LDG.E R24, desc[UR6][R14.64+0xb0] ;  /* 0x0000b0060e180981 */ /* 0x000f28000c1e1900 */
[----:B------:R-:W4:Y:S04]  /*08d0*/  @P2 LDG.E R23, desc[UR6][R14.64+0xc8] ;  /* 0x0000c8060e172981 */ /* 0x000f28000c1e1900 */
[----:B------:R-:W4:Y:S04]  /*08e0*/  @P3 LDG.E R25, desc[UR6][R14.64+0xdc] ;  /* 0x0000dc060e193981 */ /* 0x000f28000c1e1900 */
[----:B------:R-:W4:Y:S04]  /*08f0*/  @P1 LDG.E R18, desc[UR6][R14.64+0xbc] ;  /* 0x0000bc060e121981 */ /* 0x000f28000c1e1900 */
        /* <DEDUP_REMOVED lines=18> */
[----:B---3--:R-:W-:Y:S02]  /*0a20*/  @P0 LOP3.LUT R4, R4, R19, RZ, 0x3c, !PT ;  /* 0x0000001304040212 */ /* 0x008fe400078e3cff */
[----:B------:R-:W-:Y:S01]  /*0a30*/  LOP3.LUT P0, RZ, R20, 0x8000, RZ, 0xc0, !PT ;  /* 0x0000800014ff7812 */ /* 0x000fe2000780c0ff */
[----:B------:R-:W3:Y:S01]  /*0a40*/  @P1 LDG.E R19, desc[UR6][R14.64+0xc0] ;  /* 0x0000c0060e131981 */ /* 0x000ee2000c1e1900 */
[----:B--2---:R-:W-:-:S03]  /*0a50*/  @P1 LOP3.LUT R4, R4, R17, RZ, 0x3c, !PT ;  /* 0x0000001104041212 */ /* 0x004fc600078e3cff */
[----:B------:R-:W2:Y:S04]  /*0a60*/  @P1 LDG.E R20, desc[UR6][R14.64+0xc4] ;  /* 0x0000c4060e141981 */ /* 0x000ea8000c1e1900 */
[----:B------:R-:W2:Y:S01]  /*0a70*/  @P3 LDG.E R17, desc[UR6][R14.64+0xe0] ;  /* 0x0000e0060e113981 */ /* 0x000ea2000c1e1900 */
[----:B------:R-:W-:Y:S02]  /*0a80*/  @P4 LOP3.LUT R0, R0, R27, RZ, 0x3c, !PT ;  /* 0x0000001b00004212 */ /* 0x000fe400078e3cff */
[----:B----4-:R-:W-:Y:S01]  /*0a90*/  @P2 LOP3.LUT R4, R4, R21, RZ, 0x3c, !PT ;  /* 0x0000001504042212 */ /* 0x010fe200078e3cff */
[----:B------:R-:W4:Y:S01]  /*0aa0*/  @P0 LDG.E R26, desc[UR6][R14.64+0x13c] ;  /* 0x00013c060e1a0981 */ /* 0x000f22000c1e1900 */
[----:B------:R-:W-:-:S03]  /*0ab0*/  @P5 LOP3.LUT R0, R0, R29, RZ, 0x3c, !PT ;  /* 0x0000001d00005212 */ /* 0x000fc600078e3cff */
[----:B------:R-:W4:Y:S01]  /*0ac0*/  @P4 LDG.E R21, desc[UR6][R14.64+0xf4] ;  /* 0x0000f4060e154981 */ /* 0x000f22000c1e1900 */
[----:B------:R-:W-:-:S03]  /*0ad0*/  @P2 LOP3.LUT R5, R5, R22, RZ, 0x3c, !PT ;  /* 0x0000001605052212 */ /* 0x000fc600078e3cff */
[----:B------:R-:W4:Y:S01]  /*0ae0*/  @P4 LDG.E R22, desc[UR6][R14.64+0xf8] ;  /* 0x0000f8060e164981 */ /* 0x000f22000c1e1900 */
[----:B------:R-:W-:Y:S02]  /*0af0*/  @P6 LOP3.LUT R0, R0, R25, RZ, 0x3c, !PT ;  /* 0x0000001900006212 */ /* 0x000fe400078e3cff */
[----:B------:R-:W-:Y:S01]  /*0b00*/  @P3 LOP3.LUT R5, R5, R18, RZ, 0x3c, !PT ;  /* 0x0000001205053212 */ /* 0x000fe200078e3cff */
[----:B------:R-:W4:Y:S04]  /*0b10*/  @P0 LDG.E R25, desc[UR6][R14.64+0x12c] ;  /* 0x00012c060e190981 */ /* 0x000f28000c1e1900 */
[----:B------:R-:W4:Y:S01]  /*0b20*/  @P5 LDG.E R18, desc[UR6][R14.64+0x10c] ;  /* 0x00010c060e125981 */ /* 0x000f22000c1e1900 */
[----:B---3--:R-:W-:-:S03]  /*0b30*/  @P1 LOP3.LUT R2, R2, R19, RZ, 0x3c, !PT ;  /* 0x0000001302021212 */ /* 0x008fc600078e3cff */
[----:B------:R-:W3:Y:S01]  /*0b40*/  @P3 LDG.E R19, desc[UR6][R14.64+0xe8] ;  /* 0x0000e8060e133981 */ /* 0x000ee2000c1e1900 */
[----:B--2---:R-:W-:-:S03]  /*0b50*/  @P1 LOP3.LUT R3, R3, R20, RZ, 0x3c, !PT ;  /* 0x0000001403031212 */ /* 0x004fc600078e3cff */
[----:B------:R-:W2:Y:S01]  /*0b60*/  @P3 LDG.E R20, desc[UR6][R14.64+0xec] ;  /* 0x0000ec060e143981 */ /* 0x000ea2000c1e1900 */
[----:B------:R-:W-:Y:S02]  /*0b70*/  @P2 LOP3.LUT R3, R3, R24, RZ, 0x3c, !PT ;  /* 0x0000001803032212 */ /* 0x000fe400078e3cff */
[----:B------:R-:W-:Y:S01]  /*0b80*/  @P3 LOP3.LUT R4, R4, R17, RZ, 0x3c, !PT ;  /* 0x0000001104043212 */ /* 0x000fe200078e3cff */
[----:B------:R-:W2:Y:S01]  /*0b90*/  @P4 LDG.E R24, desc[UR6][R14.64+0x100] ;  /* 0x000100060e184981 */ /* 0x000ea2000c1e1900 */
[----:B------:R-:W-:-:S03]  /*0ba0*/  @P2 LOP3.LUT R2, R2, R23, RZ, 0x3c, !PT ;  /* 0x0000001702022212 */ /* 0x000fc600078e3cff */
[----:B------:R-:W2:Y:S04]  /*0bb0*/  @P5 LDG.E R17, desc[UR6][R14.64+0x108] ;  /* 0x000108060e115981 */ /* 0x000ea8000c1e1900 */
[----:B------:R-:W2:Y:S01]  /*0bc0*/  @P4 LDG.E R23, desc[UR6][R14.64+0xfc] ;  /* 0x0000fc060e174981 */ /* 0x000ea2000c1e1900 */
[----:B----4-:R-:W-:Y:S02]  /*0bd0*/  @P4 LOP3.LUT R4, R4, R21, RZ, 0x3c, !PT ;  /* 0x0000001504044212 */ /* 0x010fe400078e3cff */
[----:B------:R-:W-:Y:S01]  /*0be0*/  @P4 LOP3.LUT R5, R5, R22, RZ, 0x3c, !PT ;  /* 0x0000001605054212 */ /* 0x000fe200078e3cff */
[----:B------:R-:W4:Y:S01]  /*0bf0*/  @P6 LDG.E R21, desc[UR6][R14.64+0x11c] ;  /* 0x00011c060e156981 */ /* 0x000f22000c1e1900 */
[----:B------:R-:W-:-:S03]  /*0c00*/  @P0 LOP3.LUT R0, R0, R25, RZ, 0x3c, !PT ;  /* 0x0000001900000212 */ /* 0x000fc600078e3cff */
[----:B------:R-:W4:Y:S01]  /*0c10*/  @P6 LDG.E R22, desc[UR6][R14.64+0x120] ;  /* 0x000120060e166981 */ /* 0x000f22000c1e1900 */
[----:B------:R-:W-:-:S03]  /*0c20*/  @P5 LOP3.LUT R5, R5, R18, RZ, 0x3c, !PT ;  /* 0x0000001205055212 */ /* 0x000fc600078e3cff */
[----:B------:R-:W4:Y:S04]  /*0c30*/  @P0 LDG.E R18, desc[UR6][R14.64+0x134] ;  /* 0x000134060e120981 */ /* 0x000f28000c1e1900 */
[----:B------:R-:W4:Y:S01]  /*0c40*/  @P0 LDG.E R25, desc[UR6][R14.64+0x138] ;  /* 0x000138060e190981 */ /* 0x000f22000c1e1900 */
[----:B---3--:R-:W-:-:S03]  /*0c50*/  @P3 LOP3.LUT R2, R2, R19, RZ, 0x3c, !PT ;  /* 0x0000001302023212 */ /* 0x008fc600078e3cff */
[----:B------:R-:W3:Y:S01]  /*0c60*/  @P5 LDG.E R19, desc[UR6][R14.64+0x110] ;  /* 0x000110060e135981 */ /* 0x000ee2000c1e1900 */
[----:B--2---:R-:W-:-:S03]  /*0c70*/  @P3 LOP3.LUT R3, R3, R20, RZ, 0x3c, !PT ;  /* 0x0000001403033212 */ /* 0x004fc600078e3cff */
[----:B------:R-:W2:Y:S01]  /*0c80*/  @P5 LDG.E R20, desc[UR6][R14.64+0x114] ;  /* 0x000114060e145981 */ /* 0x000ea2000c1e1900 */
[----:B------:R-:W-:-:S03]  /*0c90*/  @P4 LOP3.LUT R3, R3, R24, RZ, 0x3c, !PT ;  /* 0x0000001803034212 */ /* 0x000fc600078e3cff */
[----:B------:R-:W2:Y:S01]  /*0ca0*/  @P6 LDG.E R24, desc[UR6][R14.64+0x128] ;  /* 0x000128060e186981 */ /* 0x000ea2000c1e1900 */
[----:B------:R-:W-:-:S03]  /*0cb0*/  @P5 LOP3.LUT R4, R4, R17, RZ, 0x3c, !PT ;  /* 0x0000001104045212 */ /* 0x000fc600078e3cff */
[----:B------:R-:W2:Y:S01]  /*0cc0*/  @P6 LDG.E R17, desc[UR6][R14.64+0x124] ;  /* 0x000124060e116981 */ /* 0x000ea2000c1e1900 */
[----:B------:R-:W-:-:S03]  /*0cd0*/  @P4 LOP3.LUT R2, R2, R23, RZ, 0x3c, !PT ;  /* 0x0000001702024212 */ /* 0x000fc600078e3cff */
[----:B------:R-:W2:Y:S01]  /*0ce0*/  @P0 LDG.E R23, desc[UR6][R14.64+0x130] ;  /* 0x000130060e170981 */ /* 0x000ea2000c1e1900 */
[----:B------:R-:W-:-:S04]  /*0cf0*/  UIADD3 UR4, UPT, UPT, UR4, 0x10, URZ ;  /* 0x0000001004047890 */ /* 0x000fc8000fffe0ff */
[----:B------:R-:W-:Y:S01]  /*0d00*/  UISETP.NE.AND UP0, UPT, UR4, 0x20, UPT ;  /* 0x000000200400788c */ /* 0x000fe2000bf05270 */
[----:B----4-:R-:W-:Y:S02]  /*0d10*/  @P6 LOP3.LUT R4, R4, R21, RZ, 0x3c, !PT ;  /* 0x0000001504046212 */ /* 0x010fe400078e3cff */
[----:B------:R-:W-:-:S04]  /*0d20*/  @P6 LOP3.LUT R5, R5, R22, RZ, 0x3c, !PT ;  /* 0x0000001605056212 */ /* 0x000fc800078e3cff */
[----:B------:R-:W-:Y:S02]  /*0d30*/  @P0 LOP3.LUT R5, R5, R18, RZ, 0x3c, !PT ;  /* 0x0000001205050212 */ /* 0x000fe400078e3cff */
[----:B---3--:R-:W-:Y:S02]  /*0d40*/  @P5 LOP3.LUT R2, R2, R19, RZ, 0x3c, !PT ;  /* 0x0000001302025212 */ /* 0x008fe400078e3cff */
[----:B--2---:R-:W-:-:S04]  /*0d50*/  @P5 LOP3.LUT R3, R3, R20, RZ, 0x3c, !PT ;  /* 0x0000001403035212 */ /* 0x004fc800078e3cff */
[----:B------:R-:W-:Y:S02]  /*0d60*/  @P6 LOP3.LUT R3, R3, R24, RZ, 0x3c, !PT ;  /* 0x0000001803036212 */ /* 0x000fe400078e3cff */
[----:B------:R-:W-:Y:S02]  /*0d70*/  @P6 LOP3.LUT R2, R2, R17, RZ, 0x3c, !PT ;  /* 0x0000001102026212 */ /* 0x000fe400078e3cff */
[----:B------:R-:W-:Y:S02]  /*0d80*/  @P0 LOP3.LUT R3, R3, R26, RZ, 0x3c, !PT ;  /* 0x0000001a03030212 */ /* 0x000fe400078e3cff */
[----:B------:R-:W-:Y:S02]  /*0d90*/  @P0 LOP3.LUT R4, R4, R23, RZ, 0x3c, !PT ;  /* 0x0000001704040212 */ /* 0x000fe400078e3cff */
[----:B------:R-:W-:Y:S01]  /*0da0*/  @P0 LOP3.LUT R2, R2, R25, RZ, 0x3c, !PT ;  /* 0x0000001902020212 */ /* 0x000fe200078e3cff */
[----:B------:R-:W-:Y:S06]  /*0db0*/  BRA.U UP0, `(.L_x_9) ;  /* 0xfffffff500487547 */ /* 0x000fec000b83ffff */
[----:B------:R-:W-:-:S05]  /*0dc0*/  VIADD R6, R6, 0x1 ;  /* 0x0000000106067836 */ /* 0x000fca0000000000 */
[----:B------:R-:W-:-:S13]  /*0dd0*/  ISETP.NE.AND P0, PT, R6, 0x5, PT ;  /* 0x000000050600780c */ /* 0x000fda0003f05270 */
[----:B------:R-:W-:Y:S05]  /*0de0*/  @P0 BRA `(.L_x_10) ;  /* 0xfffffff400300947 */ /* 0x000fea000383ffff */
[----:B------:R-:W-:Y:S01]  /*0df0*/  LOP3.LUT R6, R12, 0x3, RZ, 0xc0, !PT ;  /* 0x000000030c067812 */ /* 0x000fe200078ec0ff */
[----:B------:R0:W-:Y:S03]  /*0e00*/  STL.64 [R1+0x8], R4 ;  /* 0x0000080401007387 */ /* 0x0001e60000100a00 */
[----:B------:R-:W-:Y:S01]  /*0e10*/  ISETP.NE.U32.AND P0, PT, R6, 0x1, PT ;  /* 0x000000010600780c */ /* 0x000fe20003f05070 */
[----:B------:R0:W-:Y:S03]  /*0e20*/  STL.64 [R1+0x10], R2 ;  /* 0x0000100201007387 */ /* 0x0001e60000100a00 */
[----:B------:R-:W-:Y:S01]  /*0e30*/  ISETP.NE.AND.EX P0, PT, RZ, RZ, PT, P0 ;  /* 0x000000ffff00720c */ /* 0x000fe20003f05300 */
[----:B------:R0:W-:-:S12]  /*0e40*/  STL [R1+0x4], R0 ;  /* 0x0000040001007387 */ /* 0x0001d80000100800 */
[----:B0-----:R-:W-:Y:S05]  /*0e50*/  @!P0 BRA `(.L_x_8) ;  /* 0x0000001400e88947 */ /* 0x001fea0003800000 */
[----:B------:R-:W-:Y:S01]  /*0e60*/  IMAD.MOV.U32 R0, RZ, RZ, RZ ;  /* 0x000000ffff007224 */ /* 0x000fe200078e00ff */
[----:B------:R-:W-:Y:S01]  /*0e70*/  CS2R R2, SRZ ;  /* 0x0000000000027805 */ /* 0x000fe2000001ff00 */
[----:B------:R-:W-:Y:S01]  /*0e80*/  IMAD.MOV.U32 R6, RZ, RZ, RZ ;  /* 0x000000ffff067224 */ /* 0x000fe200078e00ff */
[----:B------:R-:W-:-:S07]  /*0e90*/  CS2R R4, SRZ ;  /* 0x0000000000047805 */ /* 0x000fce000001ff00 */
.L_x_12:
[----:B------:R-:W-:-:S06]  /*0ea0*/  IMAD R16, R6, 0x4, R1 ;  /* 0x0000000406107824 */ /* 0x000fcc00078e0201 */
[----:B------:R-:W5:Y:S01]  /*0eb0*/  LDL R16, [R16+0x4] ;  /* 0x0000040010107983 */ /* 0x000f620000100800 */
[----:B------:R-:W-:-:S05]  /*0ec0*/  UMOV UR4, URZ ;  /* 0x000000ff00047c82 */ /* 0x000fca0008000000 */
.L_x_11:
        /* <DEDUP_REMOVED lines=183> */
[----:B0-----:R-:W-:Y:S05]  /*1a40*/  @P0 BRA `(.L_x_8) ;  /* 0x0000000800ec0947 */ /* 0x001fea0003800000 */
[----:B------:R-:W-:Y:S01]  /*1a50*/  IMAD.MOV.U32 R0, RZ, RZ, RZ ;  /* 0x000000ffff007224 */ /* 0x000fe200078e00ff */
[----:B------:R-:W-:Y:S01]  /*1a60*/  CS2R R2, SRZ ;  /* 0x0000000000027805 */ /* 0x000fe2000001ff00 */
[----:B------:R-:W-:Y:S01]  /*1a70*/  IMAD.MOV.U32 R6, RZ, RZ, RZ ;  /* 0x000000ffff067224 */ /* 0x000fe200078e00ff */
[----:B------:R-:W-:-:S07]  /*1a80*/  CS2R R4, SRZ ;  /* 0x0000000000047805 */ /* 0x000fce000001ff00 */
.L_x_14:
[----:B------:R-:W-:-:S06]  /*1a90*/  IMAD R16, R6, 0x4, R1 ;  /* 0x0000000406107824 */ /* 0x000fcc00078e0201 */
[----:B------:R-:W5:Y:S01]  /*1aa0*/  LDL R16, [R16+0x4] ;  /* 0x0000040010107983 */ /* 0x000f620000100800 */
[----:B------:R-:W-:-:S05]  /*1ab0*/  UMOV UR4, URZ ;  /* 0x000000ff00047c82 */ /* 0x000fca0008000000 */
.L_x_13:
        /* <DEDUP_REMOVED lines=177> */
[----:B------:R0:W-:Y:S04]  /*25d0*/  STL.64 [R1+0x8], R4 ;  /* 0x0000080401007387 */ /* 0x0001e80000100a00 */
[----:B------:R0:W-:Y:S04]  /*25e0*/  STL.64 [R1+0x10], R2 ;  /* 0x0000100201007387 */ /* 0x0001e80000100a00 */
[----:B------:R0:W-:Y:S02]  /*25f0*/  STL [R1+0x4], R0 ;  /* 0x0000040001007387 */ /* 0x0001e40000100800 */
.L_x_8:
[----:B------:R-:W-:Y:S05]  /*2600*/  BSYNC.RECONVERGENT B1 ;  /* 0x0000000000017941 */ /* 0x000fea0003800200 */
.L_x_7:
[C---:B------:R-:W-:Y:S01]  /*2610*/  ISETP.GT.U32.AND P0, PT, R12.reuse, 0x3, PT ;  /* 0x000000030c00780c */ /* 0x040fe20003f04070 */
[----:B------:R-:W-:Y:S01]  /*2620*/  VIADD R7, R7, 0x1 ;  /* 0x0000000107077836 */ /* 0x000fe20000000000 */
[--C-:B------:R-:W-:Y:S02]  /*2630*/  SHF.R.U64 R12, R12, 0x2, R13.reuse ;  /* 0x000000020c0c7819 */ /* 0x100fe4000000120d */
[----:B------:R-:W-:Y:S02]  /*2640*/  ISETP.GT.U32.AND.EX P0, PT, R13, RZ, PT, P0 ;  /* 0x000000ff0d00720c */ /* 0x000fe40003f04100 */
[----:B------:R-:W-:-:S11]  /*2650*/  SHF.R.U32.HI R13, RZ, 0x2, R13 ;  /* 0x00000002ff0d7819 */ /* 0x000fd6000001160d */
[----:B------:R-:W-:Y:S05]  /*2660*/  @P0 BRA `(.L_x_15) ;  /* 0xffffffd800e40947 */ /* 0x000fea000383ffff */
.L_x_6:
[----:B------:R-:W-:Y:S05]  /*2670*/  BSYNC.RECONVERGENT B0 ;  /* 0x0000000000007941 */ /* 0x000fea0003800200 */
.L_x_5:
[----:B------:R-:W2:Y:S02]  /*2680*/  LDCU.64 UR4, c[0x0][0x388] ;  /* 0x00007100ff0477ac */ /* 0x000ea40008000a00 */
[----:B--2---:R-:W-:-:S04]  /*2690*/  ISETP.GE.U32.AND P0, PT, R10, UR5, PT ;  /* 0x000000050a007c0c */ /* 0x004fc8000bf06070 */
[----:B------:R-:W-:-:S13]  /*26a0*/  ISETP.GE.U32.OR P0, PT, R11, UR4, P0 ;  /* 0x000000040b007c0c */ /* 0x000fda0008706470 */
[----:B------:R-:W-:Y:S05]  /*26b0*/  @P0 EXIT ;  /* 0x000000000000094d */ /* 0x000fea0003800000 */
[----:B------:R-:W0:Y:S02]  /*26c0*/  LDCU.64 UR4, c[0x0][0x380] ;  /* 0x00007000ff0477ac */ /* 0x000e240008000a00 */
[----:B01----:R-:W-:-:S04]  /*26d0*/  LEA R4, P0, R11, UR4, 0x3 ;  /* 0x000000040b047c11 */ /* 0x003fc8000f8018ff */
[----:B------:R-:W-:-:S05]  /*26e0*/  LEA.HI.X R5, R11, UR5, RZ, 0x3, P0 ;  /* 0x000000050b057c11 */ /* 0x000fca00080f1cff */
[----:B------:R-:W2:Y:S01]  /*26f0*/  LDG.E.64 R2, desc[UR6][R4.64] ;  /* 0x0000000604027981 */ /* 0x000ea2000c1e1b00 */
[----:B------:R-:W-:Y:S02]  /*2700*/  IMAD.MOV.U32 R7, RZ, RZ, 0x3f800000 ;  /* 0x3f800000ff077424 */ /* 0x000fe400078e00ff */
[----:B--2---:R-:W-:-:S05]  /*2710*/  IMAD.WIDE.U32 R2, R10, 0x4, R2 ;  /* 0x000000040a027825 */ /* 0x004fca00078e0002 */
[----:B------:R-:W-:Y:S01]  /*2720*/  STG.E desc[UR6][R2.64], R7 ;  /* 0x0000000702007986 */ /* 0x000fe2000c101906 */
[----:B------:R-:W-:Y:S05]  /*2730*/  EXIT ;  /* 0x000000000000794d */ /* 0x000fea0003800000 */
.L_x_16:
        /* <DEDUP_REMOVED lines=12> */
.L_x_18:


//--------------------- .nv.global.init           --------------------------
	.section	.nv.global.init,"aw",@progbits
	.align	4
.nv.global.init:
	.type		mrg32k3aM1SubSeq,@object
	.size		mrg32k3aM1SubSeq,(mrg32k3aM2SubSeq - mrg32k3aM1SubSeq)
mrg32k3aM1SubSeq:
        /*0000*/ 	.byte	0x0b, 0xcc, 0xee, 0x04, 0x73, 0x29, 0x8b, 0x6f, 0xf6, 0x53, 0x03, 0xf6, 0x23, 0xf6, 0xea, 0xda
        /* <DEDUP_REMOVED lines=125> */
	.type		mrg32k3aM2SubSeq,@object
	.size		mrg32k3aM2SubSeq,(mrg32k3aM1 - mrg32k3aM2SubSeq)
mrg32k3aM2SubSeq:
        /* <DEDUP_REMOVED lines=126> */
	.type		mrg32k3aM1,@object
	.size		mrg32k3aM1,(mrg32k3aM1Seq - mrg32k3aM1)
mrg32k3aM1:
        /* <DEDUP_REMOVED lines=144> */
	.type		mrg32k3aM1Seq,@object
	.size		mrg32k3aM1Seq,(mrg32k3aM2 - mrg32k3aM1Seq)
mrg32k3aM1Seq:
        /* <DEDUP_REMOVED lines=144> */
	.type		mrg32k3aM2,@object
	.size		mrg32k3aM2,(mrg32k3aM2Seq - mrg32k3aM2)
mrg32k3aM2:
        /* <DEDUP_REMOVED lines=144> */
	.type		mrg32k3aM2Seq,@object
	.size		mrg32k3aM2Seq,(precalc_xorwow_matrix - mrg32k3aM2Seq)
mrg32k3aM2Seq:
        /* <DEDUP_REMOVED lines=144> */
	.type		precalc_xorwow_matrix,@object
	.size		precalc_xorwow_matrix,(precalc_xorwow_offset_matrix - precalc_xorwow_matrix)
precalc_xorwow_matrix:
        /* <DEDUP_REMOVED lines=6400> */
	.type		precalc_xorwow_offset_matrix,@object
	.size		precalc_xorwow_offset_matrix,(.L_1 - precalc_xorwow_offset_matrix)
precalc_xorwow_offset_matrix:
        /* <DEDUP_REMOVED lines=6400> */
.L_1:


//--------------------- .nv.shared.reserved.0     --------------------------
	.section	.nv.shared.reserved.0,"aw",@nobits
	.weak		__nv_reservedSMEM_offset_0_alias
	.size		__nv_reservedSMEM_offset_0_alias, 0, 64
	.other		__nv_reservedSMEM_offset_0_alias,@"STO_CUDA_RESERVED_SHARED STV_DEFAULT"
__nv_reservedSMEM_offset_0_alias:
	.zero		0
	.zero		64


//--------------------- .nv.constant0._Z8MultiplyPPfS0_S0_jjj --------------------------
	.section	.nv.constant0._Z8MultiplyPPfS0_S0_jjj,"a",@progbits
	.sectionflags	@""
	.align	4
.nv.constant0._Z8MultiplyPPfS0_S0_jjj:
	.zero		932


//--------------------- .nv.constant0._Z10InitMatrixPPfjji --------------------------
	.section	.nv.constant0._Z10InitMatrixPPfjji,"a",@progbits
	.sectionflags	@""
	.align	4
.nv.constant0._Z10InitMatrixPPfjji:
	.zero		916


//--------------------- SYMBOLS --------------------------

	.type		.nv.reservedSmem.offset0,@object
	.size		.nv.reservedSmem.offset0,0x4
